	.target	sm_90a

	.elftype	@"ET_EXEC"


//--------------------- .note.nv.tkinfo           --------------------------
	.section	.note.nv.tkinfo,"",@"SHT_NOTE"
	.sectionflags	@"SHF_NOTE_NV_TKINFO"
	.tkinfo
        /*0018*/ 	.word	0x00000002
        /*0030*/ 	.string	""
        /*0030*/ 	.string	"ptxas"
        /*0030*/ 	.string	"Cuda compilation tools, release 13.0, V13.0.88"
        /*0030*/ 	.string	"Build cuda_13.0.r13.0/compiler.36424714_0"
        /*0030*/ 	.string	"-v  -suppress-debug-info  -lineinfo  -arch sm_90a "



//--------------------- .note.nv.cuinfo           --------------------------
	.section	.note.nv.cuinfo,"",@"SHT_NOTE"
	.sectionflags	@"SHF_NOTE_NV_CUINFO"
        /*0018*/ 	.short	0x0002
        /*001a*/ 	.short	0x005a
        /*001c*/ 	.short	0x0082
	.zero		2


//--------------------- .nv.info                  --------------------------
	.section	.nv.info,"",@"SHT_CUDA_INFO"
	.align	4


	//----- nvinfo : EIATTR_REGCOUNT
	.align		4
        /*0000*/ 	.byte	0x04, 0x2f
        /*0002*/ 	.short	(.L_1 - .L_0)
	.align		4
.L_0:
        /*0004*/ 	.word	index@(matmul_kernel)
        /*0008*/ 	.word	0x000000da


	//----- nvinfo : EIATTR_FRAME_SIZE
	.align		4
.L_1:
        /*000c*/ 	.byte	0x04, 0x11
        /*000e*/ 	.short	(.L_3 - .L_2)
	.align		4
.L_2:
        /*0010*/ 	.word	index@(matmul_kernel)
        /*0014*/ 	.word	0x00000000


	//----- nvinfo : EIATTR_MIN_STACK_SIZE
	.align		4
.L_3:
        /*0018*/ 	.byte	0x04, 0x12
        /*001a*/ 	.short	(.L_5 - .L_4)
	.align		4
.L_4:
        /*001c*/ 	.word	index@(matmul_kernel)
        /*0020*/ 	.word	0x00000000
.L_5:


//--------------------- .nv.compat                --------------------------
	.section	.nv.compat,"",@"SHT_CUDA_COMPAT_INFO"
	.align	4
        /*0000*/ 	.byte	0x02, 0x09, 0x01, 0x00, 0x02, 0x02, 0x01, 0x00, 0x02, 0x05, 0x05, 0x00, 0x03, 0x07, 0x01, 0x01
        /*0010*/ 	.byte	0x02, 0x03, 0x00, 0x00, 0x02, 0x06, 0x01, 0x00, 0x04, 0x0b, 0x08, 0x00, 0x00, 0x00, 0x00, 0x00
        /*0020*/ 	.byte	0x00, 0x00, 0x00, 0x00


//--------------------- .nv.info.matmul_kernel    --------------------------
	.section	.nv.info.matmul_kernel,"",@"SHT_CUDA_INFO"
	.sectionflags	@""
	.align	4


	//----- nvinfo : EIATTR_CUDA_API_VERSION
	.align		4
        /*0000*/ 	.byte	0x04, 0x37
        /*0002*/ 	.short	(.L_7 - .L_6)
.L_6:
        /*0004*/ 	.word	0x00000082


	//----- nvinfo : EIATTR_KPARAM_INFO
	.align		4
.L_7:
        /*0008*/ 	.byte	0x04, 0x17
        /*000a*/ 	.short	(.L_9 - .L_8)
.L_8:
        /*000c*/ 	.word	0x00000000
        /*0010*/ 	.short	0x000d
        /*0012*/ 	.short	0x0048
        /*0014*/ 	.byte	0x00, 0xf4, 0x21, 0x00


	//----- nvinfo : EIATTR_KPARAM_INFO
	.align		4
.L_9:
        /*0018*/ 	.byte	0x04, 0x17
        /*001a*/ 	.short	(.L_11 - .L_10)
.L_10:
        /*001c*/ 	.word	0x00000000
        /*0020*/ 	.short	0x000c
        /*0022*/ 	.short	0x0040
        /*0024*/ 	.byte	0x00, 0xf4, 0x21, 0x00


	//----- nvinfo : EIATTR_KPARAM_INFO
	.align		4
.L_11:
        /*0028*/ 	.byte	0x04, 0x17
        /*002a*/ 	.short	(.L_13 - .L_12)
.L_12:
        /*002c*/ 	.word	0x00000000
        /*0030*/ 	.short	0x000b
        /*0032*/ 	.short	0x0038
        /*0034*/ 	.byte	0x00, 0xf0, 0x11, 0x00


	//----- nvinfo : EIATTR_KPARAM_INFO
	.align		4
.L_13:
        /*0038*/ 	.byte	0x04, 0x17
        /*003a*/ 	.short	(.L_15 - .L_14)
.L_14:
        /*003c*/ 	.word	0x00000000
        /*0040*/ 	.short	0x000a
        /*0042*/ 	.short	0x0034
        /*0044*/ 	.byte	0x00, 0xf0, 0x11, 0x00


	//----- nvinfo : EIATTR_KPARAM_INFO
	.align		4
.L_15:
        /*0048*/ 	.byte	0x04, 0x17
        /*004a*/ 	.short	(.L_17 - .L_16)
.L_16:
        /*004c*/ 	.word	0x00000000
        /*0050*/ 	.short	0x0009
        /*0052*/ 	.short	0x0030
        /*0054*/ 	.byte	0x00, 0xf0, 0x11, 0x00


	//----- nvinfo : EIATTR_KPARAM_INFO
	.align		4
.L_17:
        /*0058*/ 	.byte	0x04, 0x17
        /*005a*/ 	.short	(.L_19 - .L_18)
.L_18:
        /*005c*/ 	.word	0x00000000
        /*0060*/ 	.short	0x0008
        /*0062*/ 	.short	0x002c
        /*0064*/ 	.byte	0x00, 0xf0, 0x11, 0x00


	//----- nvinfo : EIATTR_KPARAM_INFO
	.align		4
.L_19:
        /*0068*/ 	.byte	0x04, 0x17
        /*006a*/ 	.short	(.L_21 - .L_20)
.L_20:
        /*006c*/ 	.word	0x00000000
        /*0070*/ 	.short	0x0007
        /*0072*/ 	.short	0x0028
        /*0074*/ 	.byte	0x00, 0xf0, 0x11, 0x00


	//----- nvinfo : EIATTR_KPARAM_INFO
	.align		4
.L_21:
        /*0078*/ 	.byte	0x04, 0x17
        /*007a*/ 	.short	(.L_23 - .L_22)
.L_22:
        /*007c*/ 	.word	0x00000000
        /*0080*/ 	.short	0x0006
        /*0082*/ 	.short	0x0024
        /*0084*/ 	.byte	0x00, 0xf0, 0x11, 0x00


	//----- nvinfo : EIATTR_KPARAM_INFO
	.align		4
.L_23:
        /*0088*/ 	.byte	0x04, 0x17
        /*008a*/ 	.short	(.L_25 - .L_24)
.L_24:
        /*008c*/ 	.word	0x00000000
        /*0090*/ 	.short	0x0005
        /*0092*/ 	.short	0x0020
        /*0094*/ 	.byte	0x00, 0xf0, 0x11, 0x00


	//----- nvinfo : EIATTR_KPARAM_INFO
	.align		4
.L_25:
        /*0098*/ 	.byte	0x04, 0x17
        /*009a*/ 	.short	(.L_27 - .L_26)
.L_26:
        /*009c*/ 	.word	0x00000000
        /*00a0*/ 	.short	0x0004
        /*00a2*/ 	.short	0x001c
        /*00a4*/ 	.byte	0x00, 0xf0, 0x11, 0x00


	//----- nvinfo : EIATTR_KPARAM_INFO
	.align		4
.L_27:
        /*00a8*/ 	.byte	0x04, 0x17
        /*00aa*/ 	.short	(.L_29 - .L_28)
.L_28:
        /*00ac*/ 	.word	0x00000000
        /*00b0*/ 	.short	0x0003
        /*00b2*/ 	.short	0x0018
        /*00b4*/ 	.byte	0x00, 0xf0, 0x11, 0x00


	//----- nvinfo : EIATTR_KPARAM_INFO
	.align		4
.L_29:
        /*00b8*/ 	.byte	0x04, 0x17
        /*00ba*/ 	.short	(.L_31 - .L_30)
.L_30:
        /*00bc*/ 	.word	0x00000000
        /*00c0*/ 	.short	0x0002
        /*00c2*/ 	.short	0x0010
        /*00c4*/ 	.byte	0x00, 0xf4, 0x21, 0x00


	//----- nvinfo : EIATTR_KPARAM_INFO
	.align		4
.L_31:
        /*00c8*/ 	.byte	0x04, 0x17
        /*00ca*/ 	.short	(.L_33 - .L_32)
.L_32:
        /*00cc*/ 	.word	0x00000000
        /*00d0*/ 	.short	0x0001
        /*00d2*/ 	.short	0x0008
        /*00d4*/ 	.byte	0x00, 0xf4, 0x21, 0x00


	//----- nvinfo : EIATTR_KPARAM_INFO
	.align		4
.L_33:
        /*00d8*/ 	.byte	0x04, 0x17
        /*00da*/ 	.short	(.L_35 - .L_34)
.L_34:
        /*00dc*/ 	.word	0x00000000
        /*00e0*/ 	.short	0x0000
        /*00e2*/ 	.short	0x0000
        /*00e4*/ 	.byte	0x00, 0xf4, 0x21, 0x00


	//----- nvinfo : EIATTR_SPARSE_MMA_MASK
	.align		4
.L_35:
        /*00e8*/ 	.byte	0x03, 0x50
        /*00ea*/ 	.short	0x0000


	//----- nvinfo : EIATTR_MAXREG_COUNT
	.align		4
        /*00ec*/ 	.byte	0x03, 0x1b
        /*00ee*/ 	.short	0x00ff


	//----- nvinfo : EIATTR_NUM_BARRIERS
	.align		4
        /*00f0*/ 	.byte	0x02, 0x4c
        /*00f2*/ 	.byte	0x01
	.zero		1


	//----- nvinfo : EIATTR_MERCURY_ISA_VERSION
	.align		4
        /*00f4*/ 	.byte	0x03, 0x5f
        /*00f6*/ 	.short	0x0101


	//----- nvinfo : EIATTR_EXIT_INSTR_OFFSETS
	.align		4
        /*00f8*/ 	.byte	0x04, 0x1c
        /*00fa*/ 	.short	(.L_37 - .L_36)


	//   ....[0]....
.L_36:
        /*00fc*/ 	.word	0x000041f0


	//   ....[1]....
        /*0100*/ 	.word	0x00004220


	//----- nvinfo : EIATTR_REQNTID
	.align		4
.L_37:
        /*0104*/ 	.byte	0x04, 0x10
        /*0106*/ 	.short	(.L_39 - .L_38)
.L_38:
        /*0108*/ 	.word	0x00000040
        /*010c*/ 	.word	0x00000001
        /*0110*/ 	.word	0x00000001


	//----- nvinfo : EIATTR_CBANK_PARAM_SIZE
	.align		4
.L_39:
        /*0114*/ 	.byte	0x03, 0x19
        /*0116*/ 	.short	0x0050


	//----- nvinfo : EIATTR_PARAM_CBANK
	.align		4
        /*0118*/ 	.byte	0x04, 0x0a
        /*011a*/ 	.short	(.L_41 - .L_40)
	.align		4
.L_40:
        /*011c*/ 	.word	index@(.nv.constant0.matmul_kernel)
        /*0120*/ 	.short	0x0210
        /*0122*/ 	.short	0x0050


	//----- nvinfo : EIATTR_SW_WAR
	.align		4
.L_41:
        /*0124*/ 	.byte	0x04, 0x36
        /*0126*/ 	.short	(.L_43 - .L_42)
.L_42:
        /*0128*/ 	.word	0x00000008
.L_43:


//--------------------- .nv.callgraph             --------------------------
	.section	.nv.callgraph,"",@"SHT_CUDA_CALLGRAPH"
	.align	4
	.sectionentsize	8
	.align		4
        /*0000*/ 	.word	0x00000000
	.align		4
        /*0004*/ 	.word	0xffffffff
	.align		4
        /*0008*/ 	.word	0x00000000
	.align		4
        /*000c*/ 	.word	0xfffffffe
	.align		4
        /*0010*/ 	.word	0x00000000
	.align		4
        /*0014*/ 	.word	0xfffffffd
	.align		4
        /*0018*/ 	.word	0x00000000
	.align		4
        /*001c*/ 	.word	0xfffffffc


//--------------------- .text.matmul_kernel       --------------------------
	.section	.text.matmul_kernel,"ax",@progbits
	.align	128
        .global         matmul_kernel
        .type           matmul_kernel,@function
        .size           matmul_kernel,(.L_x_3 - matmul_kernel)
        .other          matmul_kernel,@"STO_CUDA_ENTRY STV_DEFAULT"
matmul_kernel:
.text.matmul_kernel:
[----:B------:R-:W-:Y:S08]  /*0000*/  LDC R1, c[0x0][0x28] ;  /* 0x00000a00ff017b82 */ /* 0x000ff00000000800 */
[----:B------:R-:W0:Y:S01]  /*0010*/  LDC.64 R26, c[0x0][0x228] ;  /* 0x00008a00ff1a7b82 */ /* 0x000e220000000a00 */
[----:B------:R-:W1:Y:S01]  /*0020*/  S2R R5, SR_CTAID.X ;  /* 0x0000000000057919 */ /* 0x000e620000002500 */
[----:B------:R-:W-:Y:S01]  /*0030*/  ULDC.64 UR8, c[0x0][0x208] ;  /* 0x0000820000087ab9 */ /* 0x000fe20000000a00 */
[----:B------:R-:W-:-:S02]  /*0040*/  CS2R R84, SRZ ;  /* 0x0000000000547805 */ /* 0x000fc4000001ff00 */
[----:B------:R-:W-:Y:S02]  /*0050*/  CS2R R86, SRZ ;  /* 0x0000000000567805 */ /* 0x000fe4000001ff00 */
[----:B------:R-:W-:Y:S02]  /*0060*/  CS2R R92, SRZ ;  /* 0x00000000005c7805 */ /* 0x000fe4000001ff00 */
[----:B------:R-:W-:Y:S01]  /*0070*/  CS2R R94, SRZ ;  /* 0x00000000005e7805 */ /* 0x000fe2000001ff00 */
[----:B0-----:R-:W-:-:S05]  /*0080*/  VIADD R0, R27, 0xf ;  /* 0x0000000f1b007836 */ /* 0x001fca0000000000 */
[----:B------:R-:W-:-:S04]  /*0090*/  SHF.R.S32.HI R3, RZ, 0x1f, R0 ;  /* 0x0000001fff037819 */ /* 0x000fc80000011400 */
[----:B------:R-:W-:Y:S02]  /*00a0*/  LEA.HI R3, R3, R0, RZ, 0x4 ;  /* 0x0000000003037211 */ /* 0x000fe400078f20ff */
[----:B-1----:R-:W-:Y:S02]  /*00b0*/  IABS R8, R5 ;  /* 0x0000000500087213 */ /* 0x002fe40000000000 */
[----:B------:R-:W-:-:S05]  /*00c0*/  SHF.R.S32.HI R3, RZ, 0x4, R3 ;  /* 0x00000004ff037819 */ /* 0x000fca0000011403 */
[----:B------:R-:W-:-:S05]  /*00d0*/  IMAD.SHL.U32 R4, R3, 0x8, RZ ;  /* 0x0000000803047824 */ /* 0x000fca00078e00ff */
[-C--:B------:R-:W-:Y:S02]  /*00e0*/  IABS R7, R4.reuse ;  /* 0x0000000400077213 */ /* 0x080fe40000000000 */
[----:B------:R-:W-:Y:S02]  /*00f0*/  IABS R10, R4 ;  /* 0x00000004000a7213 */ /* 0x000fe40000000000 */
[----:B------:R-:W0:Y:S08]  /*0100*/  I2F.RP R0, R7 ;  /* 0x0000000700007306 */ /* 0x000e300000209400 */
[----:B0-----:R-:W0:Y:S02]  /*0110*/  MUFU.RCP R0, R0 ;  /* 0x0000000000007308 */ /* 0x001e240000001000 */
[----:B0-----:R-:W-:-:S02]  /*0120*/  VIADD R2, R0, 0xffffffe ;  /* 0x0ffffffe00027836 */ /* 0x001fc40000000000 */
[----:B------:R-:W-:-:S04]  /*0130*/  IMAD.MOV R0, RZ, RZ, -R10 ;  /* 0x000000ffff007224 */ /* 0x000fc800078e0a0a */
[----:B------:R0:W1:Y:S02]  /*0140*/  F2I.FTZ.U32.TRUNC.NTZ R3, R2 ;  /* 0x0000000200037305 */ /* 0x000064000021f000 */
[----:B0-----:R-:W-:Y:S02]  /*0150*/  IMAD.MOV.U32 R2, RZ, RZ, RZ ;  /* 0x000000ffff027224 */ /* 0x001fe400078e00ff */
[----:B-1----:R-:W-:-:S04]  /*0160*/  IMAD.MOV R6, RZ, RZ, -R3 ;  /* 0x000000ffff067224 */ /* 0x002fc800078e0a03 */
[----:B------:R-:W-:Y:S02]  /*0170*/  IMAD R9, R6, R7, RZ ;  /* 0x0000000706097224 */ /* 0x000fe400078e02ff */
[----:B------:R-:W-:Y:S02]  /*0180*/  IMAD.MOV.U32 R6, RZ, RZ, R8 ;  /* 0x000000ffff067224 */ /* 0x000fe400078e0008 */
[----:B------:R-:W-:-:S06]  /*0190*/  IMAD.HI.U32 R3, R3, R9, R2 ;  /* 0x0000000903037227 */ /* 0x000fcc00078e0002 */
[----:B------:R-:W-:-:S04]  /*01a0*/  IMAD.HI.U32 R3, R3, R6, RZ ;  /* 0x0000000603037227 */ /* 0x000fc800078e00ff */
[----:B------:R-:W-:-:S05]  /*01b0*/  IMAD R0, R3, R0, R6 ;  /* 0x0000000003007224 */ /* 0x000fca00078e0206 */
[----:B------:R-:W-:-:S13]  /*01c0*/  ISETP.GT.U32.AND P1, PT, R7, R0, PT ;  /* 0x000000000700720c */ /* 0x000fda0003f24070 */
[----:B------:R-:W-:Y:S02]  /*01d0*/  @!P1 IMAD.IADD R0, R0, 0x1, -R7 ;  /* 0x0000000100009824 */ /* 0x000fe400078e0a07 */
[----:B------:R-:W-:Y:S01]  /*01e0*/  @!P1 VIADD R3, R3, 0x1 ;  /* 0x0000000103039836 */ /* 0x000fe20000000000 */
[----:B------:R-:W-:Y:S02]  /*01f0*/  ISETP.NE.AND P1, PT, R4, RZ, PT ;  /* 0x000000ff0400720c */ /* 0x000fe40003f25270 */
[----:B------:R-:W-:Y:S02]  /*0200*/  ISETP.GE.U32.AND P0, PT, R0, R7, PT ;  /* 0x000000070000720c */ /* 0x000fe40003f06070 */
[----:B------:R-:W-:-:S04]  /*0210*/  LOP3.LUT R0, R5, R4, RZ, 0x3c, !PT ;  /* 0x0000000405007212 */ /* 0x000fc800078e3cff */
[----:B------:R-:W-:Y:S01]  /*0220*/  ISETP.GE.AND P2, PT, R0, RZ, PT ;  /* 0x000000ff0000720c */ /* 0x000fe20003f46270 */
[----:B------:R-:W-:-:S06]  /*0230*/  VIADD R0, R26, 0x3f ;  /* 0x0000003f1a007836 */ /* 0x000fcc0000000000 */
[----:B------:R-:W-:-:S04]  /*0240*/  @P0 VIADD R3, R3, 0x1 ;  /* 0x0000000103030836 */ /* 0x000fc80000000000 */
[----:B------:R-:W-:Y:S01]  /*0250*/  IMAD.MOV.U32 R2, RZ, RZ, R3 ;  /* 0x000000ffff027224 */ /* 0x000fe200078e0003 */
[----:B------:R-:W-:-:S03]  /*0260*/  SHF.R.S32.HI R3, RZ, 0x1f, R0 ;  /* 0x0000001fff037819 */ /* 0x000fc60000011400 */
[----:B------:R-:W-:Y:S01]  /*0270*/  @!P2 IMAD.MOV R2, RZ, RZ, -R2 ;  /* 0x000000ffff02a224 */ /* 0x000fe200078e0a02 */
[----:B------:R-:W-:Y:S02]  /*0280*/  @!P1 LOP3.LUT R2, RZ, R4, RZ, 0x33, !PT ;  /* 0x00000004ff029212 */ /* 0x000fe400078e33ff */
[----:B------:R-:W-:-:S03]  /*0290*/  LEA.HI R3, R3, R0, RZ, 0x6 ;  /* 0x0000000003037211 */ /* 0x000fc600078f30ff */
[----:B------:R-:W-:Y:S02]  /*02a0*/  IMAD.SHL.U32 R8, R2, 0x8, RZ ;  /* 0x0000000802087824 */ /* 0x000fe400078e00ff */
[----:B------:R-:W-:-:S03]  /*02b0*/  IMAD.MOV R2, RZ, RZ, -R2 ;  /* 0x000000ffff027224 */ /* 0x000fc600078e0a02 */
[----:B------:R-:W-:Y:S01]  /*02c0*/  LEA.HI.SX32 R3, R3, -R8, 0x1a ;  /* 0x8000000803037211 */ /* 0x000fe200078fd2ff */
[----:B------:R-:W-:-:S03]  /*02d0*/  IMAD R4, R4, R2, R5 ;  /* 0x0000000204047224 */ /* 0x000fc600078e0205 */
[----:B------:R-:W-:Y:S02]  /*02e0*/  VIMNMX R11, R3, 0x8, PT ;  /* 0x00000008030b7848 */ /* 0x000fe40003fe0100 */
[----:B------:R-:W-:Y:S02]  /*02f0*/  IABS R9, R4 ;  /* 0x0000000400097213 */ /* 0x000fe40000000000 */
[----:B------:R-:W-:-:S04]  /*0300*/  IABS R7, R11 ;  /* 0x0000000b00077213 */ /* 0x000fc80000000000 */
[----:B------:R-:W0:Y:S08]  /*0310*/  I2F.RP R0, R7 ;  /* 0x0000000700007306 */ /* 0x000e300000209400 */
[----:B0-----:R-:W0:Y:S02]  /*0320*/  MUFU.RCP R0, R0 ;  /* 0x0000000000007308 */ /* 0x001e240000001000 */
[----:B0-----:R-:W-:-:S06]  /*0330*/  VIADD R3, R0, 0xffffffe ;  /* 0x0ffffffe00037836 */ /* 0x001fcc0000000000 */
[----:B------:R-:W0:Y:S02]  /*0340*/  F2I.FTZ.U32.TRUNC.NTZ R3, R3 ;  /* 0x0000000300037305 */ /* 0x000e24000021f000 */
[----:B0-----:R-:W-:-:S04]  /*0350*/  IMAD.MOV R6, RZ, RZ, -R3 ;  /* 0x000000ffff067224 */ /* 0x001fc800078e0a03 */
[----:B------:R-:W-:Y:S01]  /*0360*/  IMAD.MOV.U32 R2, RZ, RZ, R6 ;  /* 0x000000ffff027224 */ /* 0x000fe200078e0006 */
[----:B------:R-:W-:-:S03]  /*0370*/  IABS R6, R11 ;  /* 0x0000000b00067213 */ /* 0x000fc60000000000 */
[----:B------:R-:W-:Y:S02]  /*0380*/  IMAD R5, R2, R7, RZ ;  /* 0x0000000702057224 */ /* 0x000fe400078e02ff */
[----:B------:R-:W-:Y:S02]  /*0390*/  IMAD.MOV.U32 R2, RZ, RZ, RZ ;  /* 0x000000ffff027224 */ /* 0x000fe400078e00ff */
[----:B------:R-:W-:Y:S02]  /*03a0*/  IMAD.MOV R0, RZ, RZ, -R6 ;  /* 0x000000ffff007224 */ /* 0x000fe400078e0a06 */
[----:B------:R-:W-:Y:S01]  /*03b0*/  IMAD.HI.U32 R2, R3, R5, R2 ;  /* 0x0000000503027227 */ /* 0x000fe200078e0002 */
[----:B------:R-:W0:Y:S05]  /*03c0*/  S2R R6, SR_TID.X ;  /* 0x0000000000067919 */ /* 0x000e2a0000002100 */
[----:B------:R-:W-:-:S04]  /*03d0*/  IMAD.HI.U32 R2, R2, R9, RZ ;  /* 0x0000000902027227 */ /* 0x000fc800078e00ff */
[----:B------:R-:W-:-:S05]  /*03e0*/  IMAD R0, R2, R0, R9 ;  /* 0x0000000002007224 */ /* 0x000fca00078e0209 */
[----:B------:R-:W-:-:S13]  /*03f0*/  ISETP.GT.U32.AND P1, PT, R7, R0, PT ;  /* 0x000000000700720c */ /* 0x000fda0003f24070 */
[----:B------:R-:W-:Y:S02]  /*0400*/  @!P1 IMAD.IADD R0, R0, 0x1, -R7 ;  /* 0x0000000100009824 */ /* 0x000fe400078e0a07 */
[----:B------:R-:W-:Y:S01]  /*0410*/  @!P1 VIADD R2, R2, 0x1 ;  /* 0x0000000102029836 */ /* 0x000fe20000000000 */
[----:B------:R-:W-:Y:S02]  /*0420*/  ISETP.NE.AND P1, PT, R11, RZ, PT ;  /* 0x000000ff0b00720c */ /* 0x000fe40003f25270 */
[----:B------:R-:W-:Y:S02]  /*0430*/  ISETP.GE.U32.AND P0, PT, R0, R7, PT ;  /* 0x000000070000720c */ /* 0x000fe40003f06070 */
[----:B------:R-:W1:Y:S01]  /*0440*/  LDC R7, c[0x0][0x230] ;  /* 0x00008c00ff077b82 */ /* 0x000e620000000800 */
[----:B------:R-:W-:Y:S02]  /*0450*/  LOP3.LUT R0, R4, R11, RZ, 0x3c, !PT ;  /* 0x0000000b04007212 */ /* 0x000fe400078e3cff */
[----:B0-----:R-:W-:-:S02]  /*0460*/  LOP3.LUT R6, R6, 0x3f, RZ, 0xc0, !PT ;  /* 0x0000003f06067812 */ /* 0x001fc400078ec0ff */
[----:B------:R-:W-:-:S06]  /*0470*/  ISETP.GE.AND P2, PT, R0, RZ, PT ;  /* 0x000000ff0000720c */ /* 0x000fcc0003f46270 */
[----:B------:R-:W-:-:S07]  /*0480*/  @P0 VIADD R2, R2, 0x1 ;  /* 0x0000000102020836 */ /* 0x000fce0000000000 */
[----:B------:R-:W-:Y:S01]  /*0490*/  @!P2 IMAD.MOV R2, RZ, RZ, -R2 ;  /* 0x000000ffff02a224 */ /* 0x000fe200078e0a02 */
[----:B------:R-:W-:Y:S01]  /*04a0*/  @!P1 LOP3.LUT R2, RZ, R11, RZ, 0x33, !PT ;  /* 0x0000000bff029212 */ /* 0x000fe200078e33ff */
[----:B-1----:R-:W-:-:S04]  /*04b0*/  VIADD R7, R7, 0x3f ;  /* 0x0000003f07077836 */ /* 0x002fc80000000000 */
[----:B------:R-:W-:Y:S01]  /*04c0*/  IMAD.MOV R0, RZ, RZ, -R2 ;  /* 0x000000ffff007224 */ /* 0x000fe200078e0a02 */
[----:B------:R-:W-:-:S03]  /*04d0*/  ISETP.GE.AND P0, PT, R7, 0x40, PT ;  /* 0x000000400700780c */ /* 0x000fc60003f06270 */
[----:B------:R-:W-:-:S04]  /*04e0*/  IMAD R0, R11, R0, R4 ;  /* 0x000000000b007224 */ /* 0x000fc800078e0204 */
[----:B------:R-:W-:Y:S02]  /*04f0*/  IMAD.IADD R3, R8, 0x1, R0 ;  /* 0x0000000108037824 */ /* 0x000fe400078e0200 */
[----:B------:R-:W-:Y:S02]  /*0500*/  IMAD.SHL.U32 R0, R2, 0x10, RZ ;  /* 0x0000001002007824 */ /* 0x000fe400078e00ff */
[----:B------:R-:W-:Y:S02]  /*0510*/  IMAD R2, R3, 0x40, R6 ;  /* 0x0000004003027824 */ /* 0x000fe400078e0206 */
[C---:B------:R-:W-:Y:S02]  /*0520*/  VIADD R28, R0.reuse, 0x1 ;  /* 0x00000001001c7836 */ /* 0x040fe40000000000 */
[C---:B------:R-:W-:Y:S02]  /*0530*/  VIADD R29, R0.reuse, 0x2 ;  /* 0x00000002001d7836 */ /* 0x040fe40000000000 */
[----:B------:R-:W-:-:S02]  /*0540*/  VIADD R30, R0, 0x3 ;  /* 0x00000003001e7836 */ /* 0x000fc40000000000 */
[C---:B------:R-:W-:Y:S02]  /*0550*/  VIADD R31, R0.reuse, 0x4 ;  /* 0x00000004001f7836 */ /* 0x040fe40000000000 */
[C---:B------:R-:W-:Y:S02]  /*0560*/  VIADD R32, R0.reuse, 0x5 ;  /* 0x0000000500207836 */ /* 0x040fe40000000000 */
[C---:B------:R-:W-:Y:S02]  /*0570*/  VIADD R33, R0.reuse, 0x6 ;  /* 0x0000000600217836 */ /* 0x040fe40000000000 */
        /* <DEDUP_REMOVED lines=8> */
[----:B------:R-:W-:Y:S01]  /*0600*/  VIADD R17, R0, 0xf ;  /* 0x0000000f00117836 */ /* 0x000fe20000000000 */
[----:B------:R-:W-:Y:S06]  /*0610*/  @!P0 BRA `(.L_x_0) ;  /* 0x0000003000e88947 */ /* 0x000fec0003800000 */
[----:B------:R-:W-:Y:S01]  /*0620*/  IABS R12, R26 ;  /* 0x0000001a000c7213 */ /* 0x000fe20000000000 */
[----:B------:R-:W-:Y:S01]  /*0630*/  IMAD.MOV.U32 R4, RZ, RZ, RZ ;  /* 0x000000ffff047224 */ /* 0x000fe200078e00ff */
[----:B------:R-:W-:Y:S01]  /*0640*/  IABS R24, R27 ;  /* 0x0000001b00187213 */ /* 0x000fe20000000000 */
[----:B------:R-:W0:Y:S01]  /*0650*/  LDC.64 R116, c[0x0][0x218] ;  /* 0x00008600ff747b82 */ /* 0x000e220000000a00 */
[----:B------:R-:W1:Y:S01]  /*0660*/  I2F.RP R3, R12 ;  /* 0x0000000c00037306 */ /* 0x000e620000209400 */
[----:B------:R-:W-:Y:S01]  /*0670*/  ISETP.GE.AND P2, PT, R2, RZ, PT ;  /* 0x000000ff0200720c */ /* 0x000fe20003f46270 */
[----:B------:R-:W-:Y:S01]  /*0680*/  ULDC UR4, c[0x0][0x234] ;  /* 0x00008d0000047ab9 */ /* 0x000fe20000000800 */
[----:B------:R-:W-:Y:S02]  /*0690*/  ISETP.NE.AND P1, PT, R26, RZ, PT ;  /* 0x000000ff1a00720c */ /* 0x000fe40003f25270 */
[----:B------:R-:W-:Y:S02]  /*06a0*/  CS2R R68, SRZ ;  /* 0x0000000000447805 */ /* 0x000fe4000001ff00 */
[----:B------:R-:W-:-:S02]  /*06b0*/  ISETP.GE.AND P6, PT, R17, RZ, PT ;  /* 0x000000ff1100720c */ /* 0x000fc40003fc6270 */
[----:B------:R-:W-:Y:S02]  /*06c0*/  CS2R R70, SRZ ;  /* 0x0000000000467805 */ /* 0x000fe4000001ff00 */
[----:B------:R-:W-:Y:S01]  /*06d0*/  IABS R19, R13 ;  /* 0x0000000d00137213 */ /* 0x000fe20000000000 */
[----:B------:R-:W2:Y:S01]  /*06e0*/  I2F.RP R9, R24 ;  /* 0x0000001800097306 */ /* 0x000ea20000209400 */
[----:B------:R-:W-:Y:S02]  /*06f0*/  IABS R21, R37 ;  /* 0x0000002500157213 */ /* 0x000fe40000000000 */
[----:B------:R-:W-:Y:S02]  /*0700*/  CS2R R72, SRZ ;  /* 0x0000000000487805 */ /* 0x000fe4000001ff00 */
[----:B------:R-:W-:Y:S02]  /*0710*/  IABS R23, R36 ;  /* 0x0000002400177213 */ /* 0x000fe40000000000 */
[----:B------:R-:W-:-:S02]  /*0720*/  CS2R R74, SRZ ;  /* 0x00000000004a7805 */ /* 0x000fc4000001ff00 */
[----:B------:R-:W-:Y:S02]  /*0730*/  ISETP.GE.AND P4, PT, R13, RZ, PT ;  /* 0x000000ff0d00720c */ /* 0x000fe40003f86270 */
[----:B------:R-:W-:Y:S02]  /*0740*/  CS2R R84, SRZ ;  /* 0x0000000000547805 */ /* 0x000fe4000001ff00 */
[----:B------:R-:W-:Y:S01]  /*0750*/  ISETP.GE.AND P3, PT, R14, RZ, PT ;  /* 0x000000ff0e00720c */ /* 0x000fe20003f66270 */
[----:B-1----:R-:W1:Y:S01]  /*0760*/  MUFU.RCP R3, R3 ;  /* 0x0000000300037308 */ /* 0x002e620000001000 */
[----:B------:R-:W-:Y:S02]  /*0770*/  ISETP.GE.AND P5, PT, R16, RZ, PT ;  /* 0x000000ff1000720c */ /* 0x000fe40003fa6270 */
[----:B------:R-:W-:Y:S02]  /*0780*/  CS2R R86, SRZ ;  /* 0x0000000000567805 */ /* 0x000fe4000001ff00 */
[----:B------:R-:W-:-:S02]  /*0790*/  IABS R25, R31 ;  /* 0x0000001f00197213 */ /* 0x000fc40000000000 */
[----:B------:R-:W-:Y:S02]  /*07a0*/  CS2R R92, SRZ ;  /* 0x00000000005c7805 */ /* 0x000fe4000001ff00 */
[----:B------:R-:W-:Y:S01]  /*07b0*/  CS2R R94, SRZ ;  /* 0x00000000005e7805 */ /* 0x000fe2000001ff00 */
[----:B--2---:R-:W2:Y:S01]  /*07c0*/  MUFU.RCP R9, R9 ;  /* 0x0000000900097308 */ /* 0x004ea20000001000 */
[----:B-1----:R-:W-:Y:S01]  /*07d0*/  VIADD R8, R3, 0xffffffe ;  /* 0x0ffffffe03087836 */ /* 0x002fe20000000000 */
[----:B------:R-:W-:-:S06]  /*07e0*/  IABS R3, R2 ;  /* 0x0000000200037213 */ /* 0x000fcc0000000000 */
[----:B------:R1:W3:Y:S01]  /*07f0*/  F2I.FTZ.U32.TRUNC.NTZ R5, R8 ;  /* 0x0000000800057305 */ /* 0x0002e2000021f000 */
[----:B--2---:R-:W-:Y:S01]  /*0800*/  VIADD R10, R9, 0xffffffe ;  /* 0x0ffffffe090a7836 */ /* 0x004fe20000000000 */
[----:B-1----:R-:W-:Y:S02]  /*0810*/  IABS R8, R17 ;  /* 0x0000001100087213 */ /* 0x002fe40000000000 */
[----:B------:R-:W-:Y:S01]  /*0820*/  IABS R17, R14 ;  /* 0x0000000e00117213 */ /* 0x000fe20000000000 */
[----:B---3--:R-:W-:-:S04]  /*0830*/  IMAD.MOV R11, RZ, RZ, -R5 ;  /* 0x000000ffff0b7224 */ /* 0x008fc800078e0a05 */
[----:B------:R-:W-:-:S04]  /*0840*/  IMAD R11, R11, R12, RZ ;  /* 0x0000000c0b0b7224 */ /* 0x000fc800078e02ff */
[----:B------:R-:W-:Y:S01]  /*0850*/  IMAD.HI.U32 R4, R5, R11, R4 ;  /* 0x0000000b05047227 */ /* 0x000fe200078e0004 */
[----:B------:R-:W-:Y:S01]  /*0860*/  IABS R11, R16 ;  /* 0x00000010000b7213 */ /* 0x000fe20000000000 */
[----:B------:R-:W1:Y:S04]  /*0870*/  F2I.FTZ.U32.TRUNC.NTZ R5, R10 ;  /* 0x0000000a00057305 */ /* 0x000e68000021f000 */
[----:B------:R-:W-:-:S04]  /*0880*/  IMAD.HI.U32 R4, R4, R3, RZ ;  /* 0x0000000304047227 */ /* 0x000fc800078e00ff */
[----:B------:R-:W-:-:S04]  /*0890*/  IMAD.MOV R4, RZ, RZ, -R4 ;  /* 0x000000ffff047224 */ /* 0x000fc800078e0a04 */
[C---:B------:R-:W-:Y:S02]  /*08a0*/  IMAD R3, R12.reuse, R4, R3 ;  /* 0x000000040c037224 */ /* 0x040fe400078e0203 */
[----:B------:R-:W-:Y:S02]  /*08b0*/  IMAD.MOV.U32 R4, RZ, RZ, RZ ;  /* 0x000000ffff047224 */ /* 0x000fe400078e00ff */
[----:B-1----:R-:W-:Y:S01]  /*08c0*/  IMAD.MOV R9, RZ, RZ, -R5 ;  /* 0x000000ffff097224 */ /* 0x002fe200078e0a05 */
[----:B------:R-:W-:-:S03]  /*08d0*/  ISETP.GT.U32.AND P0, PT, R12, R3, PT ;  /* 0x000000030c00720c */ /* 0x000fc60003f04070 */
[----:B------:R-:W-:-:S04]  /*08e0*/  IMAD R9, R9, R24, RZ ;  /* 0x0000001809097224 */ /* 0x000fc800078e02ff */
[----:B------:R-:W-:-:S04]  /*08f0*/  IMAD.HI.U32 R4, R5, R9, R4 ;  /* 0x0000000905047227 */ /* 0x000fc800078e0004 */
[----:B------:R-:W-:Y:S02]  /*0900*/  IMAD.MOV.U32 R9, RZ, RZ, R8 ;  /* 0x000000ffff097224 */ /* 0x000fe400078e0008 */
[----:B------:R-:W-:Y:S02]  /*0910*/  @!P0 IMAD.IADD R3, R3, 0x1, -R12 ;  /* 0x0000000103038824 */ /* 0x000fe400078e0a0c */
[----:B------:R-:W-:-:S03]  /*0920*/  IMAD.HI.U32 R5, R4, R9, RZ ;  /* 0x0000000904057227 */ /* 0x000fc600078e00ff */
[----:B------:R-:W-:Y:S01]  /*0930*/  ISETP.GT.U32.AND P0, PT, R12, R3, PT ;  /* 0x000000030c00720c */ /* 0x000fe20003f04070 */
[----:B------:R-:W-:Y:S02]  /*0940*/  IMAD.MOV R5, RZ, RZ, -R5 ;  /* 0x000000ffff057224 */ /* 0x000fe400078e0a05 */
[----:B------:R-:W-:-:S04]  /*0950*/  IMAD.HI.U32 R8, R4, R11, RZ ;  /* 0x0000000b04087227 */ /* 0x000fc800078e00ff */
[----:B------:R-:W-:Y:S02]  /*0960*/  IMAD R5, R24, R5, R9 ;  /* 0x0000000518057224 */ /* 0x000fe400078e0209 */
[----:B------:R-:W-:Y:S02]  /*0970*/  IMAD.MOV R8, RZ, RZ, -R8 ;  /* 0x000000ffff087224 */ /* 0x000fe400078e0a08 */
[----:B------:R-:W-:-:S04]  /*0980*/  IMAD.HI.U32 R10, R4, R17, RZ ;  /* 0x00000011040a7227 */ /* 0x000fc800078e00ff */
[----:B------:R-:W-:Y:S01]  /*0990*/  @!P0 IMAD.IADD R3, R3, 0x1, -R12 ;  /* 0x0000000103038824 */ /* 0x000fe200078e0a0c */
[----:B------:R-:W-:Y:S01]  /*09a0*/  ISETP.GE.AND P0, PT, R15, RZ, PT ;  /* 0x000000ff0f00720c */ /* 0x000fe20003f06270 */
[C---:B------:R-:W-:Y:S01]  /*09b0*/  IMAD R8, R24.reuse, R8, R11 ;  /* 0x0000000818087224 */ /* 0x040fe200078e020b */
[----:B------:R-:W-:Y:S01]  /*09c0*/  IABS R15, R15 ;  /* 0x0000000f000f7213 */ /* 0x000fe20000000000 */
[----:B------:R-:W-:Y:S01]  /*09d0*/  @!P2 IMAD.MOV R3, RZ, RZ, -R3 ;  /* 0x000000ffff03a224 */ /* 0x000fe200078e0a03 */
[----:B------:R-:W-:Y:S01]  /*09e0*/  ISETP.GT.U32.AND P2, PT, R24, R5, PT ;  /* 0x000000051800720c */ /* 0x000fe20003f44070 */
[----:B------:R-:W-:Y:S01]  /*09f0*/  IMAD.MOV R10, RZ, RZ, -R10 ;  /* 0x000000ffff0a7224 */ /* 0x000fe200078e0a0a */
[----:B------:R-:W-:Y:S01]  /*0a00*/  @!P1 LOP3.LUT R3, RZ, R26, RZ, 0x33, !PT ;  /* 0x0000001aff039212 */ /* 0x000fe200078e33ff */
[----:B------:R-:W-:Y:S01]  /*0a10*/  IMAD.HI.U32 R9, R4, R15, RZ ;  /* 0x0000000f04097227 */ /* 0x000fe200078e00ff */
[----:B------:R-:W-:-:S03]  /*0a20*/  ISETP.GT.U32.AND P1, PT, R24, R8, PT ;  /* 0x000000081800720c */ /* 0x000fc60003f24070 */
[----:B------:R-:W-:Y:S02]  /*0a30*/  IMAD.MOV R9, RZ, RZ, -R9 ;  /* 0x000000ffff097224 */ /* 0x000fe400078e0a09 */
[C---:B------:R-:W-:Y:S02]  /*0a40*/  IMAD R10, R24.reuse, R10, R17 ;  /* 0x0000000a180a7224 */ /* 0x040fe400078e0211 */
[----:B------:R-:W-:Y:S02]  /*0a50*/  IMAD R9, R24, R9, R15 ;  /* 0x0000000918097224 */ /* 0x000fe400078e020f */
[----:B------:R-:W-:Y:S02]  /*0a60*/  @!P2 IMAD.IADD R5, R5, 0x1, -R24 ;  /* 0x000000010505a824 */ /* 0x000fe400078e0a18 */
[----:B------:R-:W-:-:S03]  /*0a70*/  IMAD.HI.U32 R11, R4, R19, RZ ;  /* 0x00000013040b7227 */ /* 0x000fc600078e00ff */
[----:B------:R-:W-:Y:S01]  /*0a80*/  ISETP.GT.U32.AND P2, PT, R24, R5, PT ;  /* 0x000000051800720c */ /* 0x000fe20003f44070 */
[----:B------:R-:W-:Y:S01]  /*0a90*/  @!P1 IMAD.IADD R8, R8, 0x1, -R24 ;  /* 0x0000000108089824 */ /* 0x000fe200078e0a18 */
[----:B------:R-:W-:Y:S01]  /*0aa0*/  ISETP.GT.U32.AND P1, PT, R24, R10, PT ;  /* 0x0000000a1800720c */ /* 0x000fe20003f24070 */
[----:B------:R-:W-:-:S04]  /*0ab0*/  IMAD.HI.U32 R12, R4, R21, RZ ;  /* 0x00000015040c7227 */ /* 0x000fc800078e00ff */
[----:B------:R-:W-:Y:S02]  /*0ac0*/  IMAD.MOV R11, RZ, RZ, -R11 ;  /* 0x000000ffff0b7224 */ /* 0x000fe400078e0a0b */
[----:B------:R-:W-:-:S04]  /*0ad0*/  IMAD.HI.U32 R13, R4, R23, RZ ;  /* 0x00000017040d7227 */ /* 0x000fc800078e00ff */
[----:B------:R-:W-:Y:S01]  /*0ae0*/  @!P2 IMAD.IADD R5, R5, 0x1, -R24 ;  /* 0x000000010505a824 */ /* 0x000fe200078e0a18 */
[C---:B------:R-:W-:Y:S01]  /*0af0*/  ISETP.GT.U32.AND P2, PT, R24.reuse, R9, PT ;  /* 0x000000091800720c */ /* 0x040fe20003f44070 */
[----:B------:R-:W-:Y:S02]  /*0b00*/  IMAD.MOV R14, RZ, RZ, -R12 ;  /* 0x000000ffff0e7224 */ /* 0x000fe400078e0a0c */
[C---:B------:R-:W-:Y:S01]  /*0b10*/  IMAD R12, R24.reuse, R11, R19 ;  /* 0x0000000b180c7224 */ /* 0x040fe200078e0213 */
[----:B------:R-:W-:Y:S01]  /*0b20*/  IABS R11, R35 ;  /* 0x00000023000b7213 */ /* 0x000fe20000000000 */
[----:B------:R-:W-:Y:S01]  /*0b30*/  IMAD.MOV R15, RZ, RZ, -R13 ;  /* 0x000000ffff0f7224 */ /* 0x000fe200078e0a0d */
[----:B------:R-:W-:Y:S01]  /*0b40*/  IABS R19, R34 ;  /* 0x0000002200137213 */ /* 0x000fe20000000000 */
[C---:B------:R-:W-:Y:S01]  /*0b50*/  IMAD R13, R24.reuse, R14, R21 ;  /* 0x0000000e180d7224 */ /* 0x040fe200078e0215 */
[----:B------:R-:W-:Y:S01]  /*0b60*/  IABS R21, R33 ;  /* 0x0000002100157213 */ /* 0x000fe20000000000 */
[----:B------:R-:W-:Y:S01]  /*0b70*/  IMAD R14, R24, R15, R23 ;  /* 0x0000000f180e7224 */ /* 0x000fe200078e0217 */
[----:B------:R-:W-:Y:S01]  /*0b80*/  IABS R23, R32 ;  /* 0x0000002000177213 */ /* 0x000fe20000000000 */
[----:B------:R-:W-:-:S02]  /*0b90*/  @!P1 IMAD.IADD R10, R10, 0x1, -R24 ;  /* 0x000000010a0a9824 */ /* 0x000fc400078e0a18 */
[----:B------:R-:W-:Y:S01]  /*0ba0*/  @!P2 IMAD.IADD R9, R9, 0x1, -R24 ;  /* 0x000000010909a824 */ /* 0x000fe200078e0a18 */
[C---:B------:R-:W-:Y:S01]  /*0bb0*/  ISETP.GT.U32.AND P2, PT, R24.reuse, R8, PT ;  /* 0x000000081800720c */ /* 0x040fe20003f44070 */
[----:B------:R-:W-:Y:S01]  /*0bc0*/  IMAD.MOV.U32 R15, RZ, RZ, R11 ;  /* 0x000000ffff0f7224 */ /* 0x000fe200078e000b */
[C---:B------:R-:W-:Y:S01]  /*0bd0*/  ISETP.GT.U32.AND P1, PT, R24.reuse, R10, PT ;  /* 0x0000000a1800720c */ /* 0x040fe20003f24070 */
[----:B------:R-:W-:Y:S01]  /*0be0*/  @!P6 IMAD.MOV R5, RZ, RZ, -R5 ;  /* 0x000000ffff05e224 */ /* 0x000fe200078e0a05 */
[----:B------:R-:W-:Y:S01]  /*0bf0*/  ISETP.GT.U32.AND P6, PT, R24, R12, PT ;  /* 0x0000000c1800720c */ /* 0x000fe20003fc4070 */
[----:B------:R-:W-:-:S04]  /*0c00*/  IMAD.HI.U32 R11, R4, R15, RZ ;  /* 0x0000000f040b7227 */ /* 0x000fc800078e00ff */
[----:B------:R-:W-:Y:S02]  /*0c10*/  IMAD.MOV R17, RZ, RZ, -R11 ;  /* 0x000000ffff117224 */ /* 0x000fe400078e0a0b */
[----:B------:R-:W-:-:S04]  /*0c20*/  IMAD.HI.U32 R11, R4, R19, RZ ;  /* 0x00000013040b7227 */ /* 0x000fc800078e00ff */
[----:B------:R-:W-:Y:S01]  /*0c30*/  @!P2 IMAD.IADD R8, R8, 0x1, -R24 ;  /* 0x000000010808a824 */ /* 0x000fe200078e0a18 */
[----:B------:R-:W-:Y:S01]  /*0c40*/  ISETP.GT.U32.AND P2, PT, R24, R9, PT ;  /* 0x000000091800720c */ /* 0x000fe20003f44070 */
[----:B------:R-:W-:-:S04]  /*0c50*/  IMAD.HI.U32 R16, R4, R21, RZ ;  /* 0x0000001504107227 */ /* 0x000fc800078e00ff */
[C---:B------:R-:W-:Y:S02]  /*0c60*/  IMAD R15, R24.reuse, R17, R15 ;  /* 0x00000011180f7224 */ /* 0x040fe400078e020f */
[----:B------:R-:W-:Y:S02]  /*0c70*/  IMAD.MOV R11, RZ, RZ, -R11 ;  /* 0x000000ffff0b7224 */ /* 0x000fe400078e0a0b */
[----:B------:R-:W-:Y:S02]  /*0c80*/  IMAD.MOV R20, RZ, RZ, -R16 ;  /* 0x000000ffff147224 */ /* 0x000fe400078e0a10 */
[----:B------:R-:W-:Y:S01]  /*0c90*/  IMAD R16, R24, R11, R19 ;  /* 0x0000000b18107224 */ /* 0x000fe200078e0213 */
[----:B------:R-:W-:Y:S01]  /*0ca0*/  IABS R11, R30 ;  /* 0x0000001e000b7213 */ /* 0x000fe20000000000 */
[----:B------:R-:W-:Y:S01]  /*0cb0*/  @!P1 IMAD.IADD R10, R10, 0x1, -R24 ;  /* 0x000000010a0a9824 */ /* 0x000fe200078e0a18 */
[----:B------:R-:W-:Y:S01]  /*0cc0*/  ISETP.GT.U32.AND P1, PT, R24, R15, PT ;  /* 0x0000000f1800720c */ /* 0x000fe20003f24070 */
[----:B------:R-:W-:-:S04]  /*0cd0*/  IMAD.HI.U32 R17, R4, R23, RZ ;  /* 0x0000001704117227 */ /* 0x000fc800078e00ff */
[--C-:B------:R-:W-:Y:S01]  /*0ce0*/  @!P2 IMAD.IADD R9, R9, 0x1, -R24.reuse ;  /* 0x000000010909a824 */ /* 0x100fe200078e0a18 */
[----:B------:R-:W-:Y:S01]  /*0cf0*/  ISETP.GT.U32.AND P2, PT, R24, R14, PT ;  /* 0x0000000e1800720c */ /* 0x000fe20003f44070 */
[----:B------:R-:W-:Y:S01]  /*0d00*/  @!P6 IMAD.IADD R12, R12, 0x1, -R24 ;  /* 0x000000010c0ce824 */ /* 0x000fe200078e0a18 */
[----:B------:R-:W-:Y:S01]  /*0d10*/  ISETP.GT.U32.AND P6, PT, R24, R16, PT ;  /* 0x000000101800720c */ /* 0x000fe20003fc4070 */
[----:B------:R-:W-:-:S04]  /*0d20*/  IMAD.HI.U32 R18, R4, R25, RZ ;  /* 0x0000001904127227 */ /* 0x000fc800078e00ff */
[----:B------:R-:W-:Y:S01]  /*0d30*/  @!P5 IMAD.MOV R8, RZ, RZ, -R8 ;  /* 0x000000ffff08d224 */ /* 0x000fe200078e0a08 */
[C---:B------:R-:W-:Y:S01]  /*0d40*/  ISETP.GT.U32.AND P5, PT, R24.reuse, R13, PT ;  /* 0x0000000d1800720c */ /* 0x040fe20003fa4070 */
[----:B------:R-:W-:Y:S02]  /*0d50*/  IMAD.MOV R22, RZ, RZ, -R17 ;  /* 0x000000ffff167224 */ /* 0x000fe400078e0a11 */
[----:B------:R-:W-:Y:S02]  /*0d60*/  IMAD.MOV R19, RZ, RZ, -R18 ;  /* 0x000000ffff137224 */ /* 0x000fe400078e0a12 */
[C---:B------:R-:W-:Y:S01]  /*0d70*/  IMAD R17, R24.reuse, R20, R21 ;  /* 0x0000001418117224 */ /* 0x040fe200078e0215 */
[----:B------:R-:W-:Y:S01]  /*0d80*/  IABS R20, R29 ;  /* 0x0000001d00147213 */ /* 0x000fe20000000000 */
[----:B------:R-:W-:Y:S01]  /*0d90*/  IMAD R18, R24, R22, R23 ;  /* 0x0000001618127224 */ /* 0x000fe200078e0217 */
[----:B------:R-:W-:Y:S01]  /*0da0*/  IABS R22, R28 ;  /* 0x0000001c00167213 */ /* 0x000fe20000000000 */
[----:B------:R-:W-:-:S02]  /*0db0*/  IMAD.MOV.U32 R23, RZ, RZ, R11 ;  /* 0x000000ffff177224 */ /* 0x000fc400078e000b */
[----:B------:R-:W-:Y:S02]  /*0dc0*/  @!P1 IMAD.IADD R15, R15, 0x1, -R24 ;  /* 0x000000010f0f9824 */ /* 0x000fe400078e0a18 */
[----:B------:R-:W-:Y:S02]  /*0dd0*/  IMAD R19, R24, R19, R25 ;  /* 0x0000001318137224 */ /* 0x000fe400078e0219 */
[----:B------:R-:W-:-:S04]  /*0de0*/  IMAD.HI.U32 R11, R4, R23, RZ ;  /* 0x00000017040b7227 */ /* 0x000fc800078e00ff */
[----:B------:R-:W-:Y:S02]  /*0df0*/  IMAD.MOV.U32 R25, RZ, RZ, R20 ;  /* 0x000000ffff197224 */ /* 0x000fe400078e0014 */
[--C-:B------:R-:W-:Y:S01]  /*0e00*/  @!P2 IMAD.IADD R14, R14, 0x1, -R24.reuse ;  /* 0x000000010e0ea824 */ /* 0x100fe200078e0a18 */
[----:B------:R-:W-:Y:S01]  /*0e10*/  ISETP.GT.U32.AND P2, PT, R24, R12, PT ;  /* 0x0000000c1800720c */ /* 0x000fe20003f44070 */
[--C-:B------:R-:W-:Y:S01]  /*0e20*/  @!P6 IMAD.IADD R16, R16, 0x1, -R24.reuse ;  /* 0x000000011010e824 */ /* 0x100fe200078e0a18 */
[C---:B------:R-:W-:Y:S01]  /*0e30*/  ISETP.GT.U32.AND P6, PT, R24.reuse, R15, PT ;  /* 0x0000000f1800720c */ /* 0x040fe20003fc4070 */
[----:B------:R-:W-:Y:S02]  /*0e40*/  IMAD.MOV R11, RZ, RZ, -R11 ;  /* 0x000000ffff0b7224 */ /* 0x000fe400078e0a0b */
[----:B------:R-:W-:Y:S01]  /*0e50*/  @!P5 IMAD.IADD R13, R13, 0x1, -R24 ;  /* 0x000000010d0dd824 */ /* 0x000fe200078e0a18 */
[----:B------:R-:W-:Y:S01]  /*0e60*/  ISETP.GT.U32.AND P5, PT, R24, R17, PT ;  /* 0x000000111800720c */ /* 0x000fe20003fa4070 */
[----:B------:R-:W-:-:S03]  /*0e70*/  IMAD.HI.U32 R21, R4, R25, RZ ;  /* 0x0000001904157227 */ /* 0x000fc600078e00ff */
[C---:B------:R-:W-:Y:S01]  /*0e80*/  ISETP.GT.U32.AND P1, PT, R24.reuse, R13, PT ;  /* 0x0000000d1800720c */ /* 0x040fe20003f24070 */
[----:B------:R-:W-:Y:S01]  /*0e90*/  @!P0 IMAD.MOV R9, RZ, RZ, -R9 ;  /* 0x000000ffff098224 */ /* 0x000fe200078e0a09 */
[C---:B------:R-:W-:Y:S01]  /*0ea0*/  ISETP.GT.U32.AND P0, PT, R24.reuse, R14, PT ;  /* 0x0000000e1800720c */ /* 0x040fe20003f04070 */
[----:B------:R-:W-:Y:S02]  /*0eb0*/  IMAD R20, R24, R11, R23 ;  /* 0x0000000b18147224 */ /* 0x000fe400078e0217 */
[----:B------:R-:W-:Y:S02]  /*0ec0*/  IMAD.MOV.U32 R23, RZ, RZ, R22 ;  /* 0x000000ffff177224 */ /* 0x000fe400078e0016 */
[----:B------:R-:W-:Y:S02]  /*0ed0*/  IMAD.MOV R21, RZ, RZ, -R21 ;  /* 0x000000ffff157224 */ /* 0x000fe400078e0a15 */
[----:B------:R-:W-:-:S04]  /*0ee0*/  IMAD.HI.U32 R11, R4, R23, RZ ;  /* 0x00000017040b7227 */ /* 0x000fc800078e00ff */
[C---:B------:R-:W-:Y:S01]  /*0ef0*/  IMAD R21, R24.reuse, R21, R25 ;  /* 0x0000001518157224 */ /* 0x040fe200078e0219 */
[----:B------:R-:W-:Y:S01]  /*0f00*/  IABS R25, R0 ;  /* 0x0000000000197213 */ /* 0x000fe20000000000 */
[----:B------:R-:W-:Y:S02]  /*0f10*/  IMAD.MOV R22, RZ, RZ, -R11 ;  /* 0x000000ffff167224 */ /* 0x000fe400078e0a0b */
[----:B------:R-:W-:Y:S01]  /*0f20*/  @!P6 IMAD.IADD R15, R15, 0x1, -R24 ;  /* 0x000000010f0fe824 */ /* 0x000fe200078e0a18 */
[C---:B------:R-:W-:Y:S01]  /*0f30*/  ISETP.GT.U32.AND P6, PT, R24.reuse, R21, PT ;  /* 0x000000151800720c */ /* 0x040fe20003fc4070 */
[----:B------:R-:W-:Y:S02]  /*0f40*/  IMAD.MOV.U32 R11, RZ, RZ, R10 ;  /* 0x000000ffff0b7224 */ /* 0x000fe400078e000a */
[----:B------:R-:W-:Y:S01]  /*0f50*/  @!P5 IMAD.IADD R17, R17, 0x1, -R24 ;  /* 0x000000011111d824 */ /* 0x000fe200078e0a18 */
[----:B------:R-:W-:Y:S01]  /*0f60*/  ISETP.GT.U32.AND P5, PT, R24, R16, PT ;  /* 0x000000101800720c */ /* 0x000fe20003fa4070 */
[----:B------:R-:W-:-:S04]  /*0f70*/  IMAD.HI.U32 R4, R4, R25, RZ ;  /* 0x0000001904047227 */ /* 0x000fc800078e00ff */
[--C-:B------:R-:W-:Y:S01]  /*0f80*/  @!P0 IMAD.IADD R14, R14, 0x1, -R24.reuse ;  /* 0x000000010e0e8824 */ /* 0x100fe200078e0a18 */
[C---:B------:R-:W-:Y:S01]  /*0f90*/  ISETP.GT.U32.AND P0, PT, R24.reuse, R20, PT ;  /* 0x000000141800720c */ /* 0x040fe20003f04070 */
[----:B------:R-:W-:Y:S01]  /*0fa0*/  @!P3 IMAD.MOV R11, RZ, RZ, -R11 ;  /* 0x000000ffff0bb224 */ /* 0x000fe200078e0a0b */
[----:B------:R-:W-:Y:S01]  /*0fb0*/  ISETP.GT.U32.AND P3, PT, R24, R17, PT ;  /* 0x000000111800720c */ /* 0x000fe20003f64070 */
[--C-:B------:R-:W-:Y:S01]  /*0fc0*/  @!P2 IMAD.IADD R12, R12, 0x1, -R24.reuse ;  /* 0x000000010c0ca824 */ /* 0x100fe200078e0a18 */
[C---:B------:R-:W-:Y:S01]  /*0fd0*/  ISETP.GT.U32.AND P2, PT, R24.reuse, R18, PT ;  /* 0x000000121800720c */ /* 0x040fe20003f44070 */
[----:B------:R-:W-:Y:S01]  /*0fe0*/  @!P1 IMAD.IADD R13, R13, 0x1, -R24 ;  /* 0x000000010d0d9824 */ /* 0x000fe200078e0a18 */
[C---:B------:R-:W-:Y:S01]  /*0ff0*/  ISETP.GT.U32.AND P1, PT, R24.reuse, R19, PT ;  /* 0x000000131800720c */ /* 0x040fe20003f24070 */
[----:B------:R-:W-:Y:S02]  /*1000*/  IMAD.MOV R4, RZ, RZ, -R4 ;  /* 0x000000ffff047224 */ /* 0x000fe400078e0a04 */
[----:B------:R-:W-:-:S02]  /*1010*/  IMAD R22, R24, R22, R23 ;  /* 0x0000001618167224 */ /* 0x000fc400078e0217 */
[----:B------:R-:W-:Y:S01]  /*1020*/  IMAD R23, R24, R4, R25 ;  /* 0x0000000418177224 */ /* 0x000fe200078e0219 */
[----:B------:R-:W-:Y:S01]  /*1030*/  SHF.R.S32.HI R4, RZ, 0x1f, R7 ;  /* 0x0000001fff047819 */ /* 0x000fe20000011407 */
[--C-:B------:R-:W-:Y:S02]  /*1040*/  @!P6 IMAD.IADD R21, R21, 0x1, -R24.reuse ;  /* 0x000000011515e824 */ /* 0x100fe400078e0a18 */
[--C-:B------:R-:W-:Y:S01]  /*1050*/  @!P5 IMAD.IADD R16, R16, 0x1, -R24.reuse ;  /* 0x000000011010d824 */ /* 0x100fe200078e0a18 */
[----:B------:R-:W-:Y:S01]  /*1060*/  ISETP.GT.U32.AND P6, PT, R24, R23, PT ;  /* 0x000000171800720c */ /* 0x000fe20003fc4070 */
[--C-:B------:R-:W-:Y:S01]  /*1070*/  @!P0 IMAD.IADD R20, R20, 0x1, -R24.reuse ;  /* 0x0000000114148824 */ /* 0x100fe200078e0a18 */
[----:B------:R-:W-:Y:S01]  /*1080*/  ISETP.GT.U32.AND P5, PT, R24, R22, PT ;  /* 0x000000161800720c */ /* 0x000fe20003fa4070 */
[--C-:B------:R-:W-:Y:S01]  /*1090*/  @!P3 IMAD.IADD R17, R17, 0x1, -R24.reuse ;  /* 0x000000011111b824 */ /* 0x100fe200078e0a18 */
[----:B------:R-:W-:Y:S01]  /*10a0*/  ISETP.GE.AND P0, PT, R34, RZ, PT ;  /* 0x000000ff2200720c */ /* 0x000fe20003f06270 */
[--C-:B------:R-:W-:Y:S01]  /*10b0*/  @!P2 IMAD.IADD R18, R18, 0x1, -R24.reuse ;  /* 0x000000011212a824 */ /* 0x100fe200078e0a18 */
[----:B------:R-:W-:Y:S01]  /*10c0*/  ISETP.GE.AND P3, PT, R37, RZ, PT ;  /* 0x000000ff2500720c */ /* 0x000fe20003f66270 */
[----:B------:R-:W-:Y:S01]  /*10d0*/  @!P1 IMAD.IADD R19, R19, 0x1, -R24 ;  /* 0x0000000113139824 */ /* 0x000fe200078e0a18 */
[----:B------:R-:W-:Y:S01]  /*10e0*/  ISETP.GE.AND P2, PT, R36, RZ, PT ;  /* 0x000000ff2400720c */ /* 0x000fe20003f46270 */
[----:B------:R-:W-:Y:S01]  /*10f0*/  @!P4 IMAD.MOV R12, RZ, RZ, -R12 ;  /* 0x000000ffff0cc224 */ /* 0x000fe200078e0a0c */
[----:B------:R-:W-:Y:S01]  /*1100*/  ISETP.GE.AND P1, PT, R35, RZ, PT ;  /* 0x000000ff2300720c */ /* 0x000fe20003f26270 */
[----:B------:R-:W-:Y:S01]  /*1110*/  IMAD R3, R3, UR4, RZ ;  /* 0x0000000403037c24 */ /* 0x000fe2000f8e02ff */
[----:B------:R-:W-:Y:S01]  /*1120*/  LEA.HI R10, R4, R7, RZ, 0x6 ;  /* 0x00000007040a7211 */ /* 0x000fe200078f30ff */
[--C-:B------:R-:W-:Y:S01]  /*1130*/  @!P6 IMAD.IADD R23, R23, 0x1, -R24.reuse ;  /* 0x000000011717e824 */ /* 0x100fe200078e0a18 */
[----:B------:R-:W1:Y:S01]  /*1140*/  LDC R7, c[0x0][0x240] ;  /* 0x00009000ff077b82 */ /* 0x000e620000000800 */
[----:B------:R-:W-:Y:S01]  /*1150*/  @!P5 IMAD.IADD R22, R22, 0x1, -R24 ;  /* 0x000000011616d824 */ /* 0x000fe200078e0a18 */
[C---:B------:R-:W-:Y:S01]  /*1160*/  ISETP.GT.U32.AND P4, PT, R24.reuse, R18, PT ;  /* 0x000000121800720c */ /* 0x040fe20003f84070 */
[----:B------:R-:W-:Y:S01]  /*1170*/  @!P0 IMAD.MOV R16, RZ, RZ, -R16 ;  /* 0x000000ffff108224 */ /* 0x000fe200078e0a10 */
[C---:B------:R-:W-:Y:S01]  /*1180*/  ISETP.GT.U32.AND P0, PT, R24.reuse, R23, PT ;  /* 0x000000171800720c */ /* 0x040fe20003f04070 */
[----:B------:R-:W-:Y:S01]  /*1190*/  @!P3 IMAD.MOV R13, RZ, RZ, -R13 ;  /* 0x000000ffff0db224 */ /* 0x000fe200078e0a0d */
[C---:B------:R-:W-:Y:S01]  /*11a0*/  ISETP.GT.U32.AND P3, PT, R24.reuse, R19, PT ;  /* 0x000000131800720c */ /* 0x040fe20003f64070 */
[----:B------:R-:W-:Y:S01]  /*11b0*/  @!P2 IMAD.MOV R14, RZ, RZ, -R14 ;  /* 0x000000ffff0ea224 */ /* 0x000fe200078e0a0e */
[C---:B------:R-:W-:Y:S01]  /*11c0*/  ISETP.GT.U32.AND P2, PT, R24.reuse, R20, PT ;  /* 0x000000141800720c */ /* 0x040fe20003f44070 */
[----:B------:R-:W-:Y:S01]  /*11d0*/  @!P1 IMAD.MOV R15, RZ, RZ, -R15 ;  /* 0x000000ffff0f9224 */ /* 0x000fe200078e0a0f */
[C---:B------:R-:W-:Y:S01]  /*11e0*/  ISETP.GT.U32.AND P5, PT, R24.reuse, R21, PT ;  /* 0x000000151800720c */ /* 0x040fe20003fa4070 */
[----:B------:R-:W-:Y:S01]  /*11f0*/  ULDC.64 UR4, c[0x0][0x210] ;  /* 0x0000840000047ab9 */ /* 0x000fe20000000a00 */
[----:B------:R-:W-:-:S02]  /*1200*/  ISETP.GT.U32.AND P1, PT, R24, R22, PT ;  /* 0x000000161800720c */ /* 0x000fc40003f24070 */
[----:B------:R-:W-:Y:S01]  /*1210*/  ISETP.GE.AND P6, PT, R33, RZ, PT ;  /* 0x000000ff2100720c */ /* 0x000fe20003fc6270 */
[--C-:B------:R-:W-:Y:S01]  /*1220*/  @!P4 IMAD.IADD R18, R18, 0x1, -R24.reuse ;  /* 0x000000011212c824 */ /* 0x100fe200078e0a18 */
[----:B------:R-:W-:Y:S01]  /*1230*/  LOP3.LUT R4, RZ, R27, RZ, 0x33, !PT ;  /* 0x0000001bff047212 */ /* 0x000fe200078e33ff */
[--C-:B------:R-:W-:Y:S01]  /*1240*/  @!P0 IMAD.IADD R23, R23, 0x1, -R24.reuse ;  /* 0x0000000117178824 */ /* 0x100fe200078e0a18 */
[----:B------:R-:W-:Y:S01]  /*1250*/  ISETP.NE.AND P0, PT, R27, RZ, PT ;  /* 0x000000ff1b00720c */ /* 0x000fe20003f05270 */
[--C-:B------:R-:W-:Y:S01]  /*1260*/  @!P3 IMAD.IADD R19, R19, 0x1, -R24.reuse ;  /* 0x000000011313b824 */ /* 0x100fe200078e0a18 */
[----:B------:R-:W-:Y:S01]  /*1270*/  ISETP.GE.AND P4, PT, R32, RZ, PT ;  /* 0x000000ff2000720c */ /* 0x000fe20003f86270 */
[--C-:B------:R-:W-:Y:S01]  /*1280*/  @!P2 IMAD.IADD R20, R20, 0x1, -R24.reuse ;  /* 0x000000011414a824 */ /* 0x100fe200078e0a18 */
[----:B------:R-:W-:Y:S01]  /*1290*/  ISETP.GE.AND P3, PT, R31, RZ, PT ;  /* 0x000000ff1f00720c */ /* 0x000fe20003f66270 */
[--C-:B------:R-:W-:Y:S01]  /*12a0*/  @!P5 IMAD.IADD R21, R21, 0x1, -R24.reuse ;  /* 0x000000011515d824 */ /* 0x100fe200078e0a18 */
[----:B------:R-:W-:Y:S01]  /*12b0*/  ISETP.GE.AND P2, PT, R30, RZ, PT ;  /* 0x000000ff1e00720c */ /* 0x000fe20003f46270 */
[----:B------:R-:W-:Y:S01]  /*12c0*/  @!P1 IMAD.IADD R22, R22, 0x1, -R24 ;  /* 0x0000000116169824 */ /* 0x000fe200078e0a18 */
[----:B------:R-:W-:Y:S01]  /*12d0*/  ISETP.GE.AND P5, PT, R29, RZ, PT ;  /* 0x000000ff1d00720c */ /* 0x000fe20003fa6270 */
[----:B------:R-:W-:Y:S01]  /*12e0*/  @!P6 IMAD.MOV R17, RZ, RZ, -R17 ;  /* 0x000000ffff11e224 */ /* 0x000fe200078e0a11 */
[----:B------:R-:W-:-:S02]  /*12f0*/  ISETP.GE.AND P1, PT, R28, RZ, PT ;  /* 0x000000ff1c00720c */ /* 0x000fc40003f26270 */
[----:B------:R-:W-:Y:S02]  /*1300*/  ISETP.GE.AND P6, PT, R0, RZ, PT ;  /* 0x000000ff0000720c */ /* 0x000fe40003fc6270 */
[C---:B------:R-:W-:Y:S01]  /*1310*/  SEL R5, R4.reuse, R5, !P0 ;  /* 0x0000000504057207 */ /* 0x040fe20004000000 */
[----:B------:R-:W-:Y:S01]  /*1320*/  @!P4 IMAD.MOV R18, RZ, RZ, -R18 ;  /* 0x000000ffff12c224 */ /* 0x000fe200078e0a12 */
[C---:B------:R-:W-:Y:S01]  /*1330*/  SEL R12, R4.reuse, R12, !P0 ;  /* 0x0000000c040c7207 */ /* 0x040fe20004000000 */
[----:B------:R-:W-:Y:S01]  /*1340*/  @!P3 IMAD.MOV R19, RZ, RZ, -R19 ;  /* 0x000000ffff13b224 */ /* 0x000fe200078e0a13 */
[C---:B------:R-:W-:Y:S01]  /*1350*/  SEL R8, R4.reuse, R8, !P0 ;  /* 0x0000000804087207 */ /* 0x040fe20004000000 */
[----:B-1----:R-:W-:Y:S01]  /*1360*/  IMAD R139, R5, R7, RZ ;  /* 0x00000007058b7224 */ /* 0x002fe200078e02ff */
[----:B------:R-:W-:Y:S01]  /*1370*/  SEL R9, R4, R9, !P0 ;  /* 0x0000000904097207 */ /* 0x000fe20004000000 */
[----:B------:R-:W-:Y:S01]  /*1380*/  IMAD R131, R12, R7, RZ ;  /* 0x000000070c837224 */ /* 0x000fe200078e02ff */
[C---:B------:R-:W-:Y:S01]  /*1390*/  SEL R11, R4.reuse, R11, !P0 ;  /* 0x0000000b040b7207 */ /* 0x040fe20004000000 */
[----:B------:R-:W1:Y:S01]  /*13a0*/  LDC R5, c[0x0][0x23c] ;  /* 0x00008f00ff057b82 */ /* 0x000e620000000800 */
[----:B------:R-:W-:Y:S01]  /*13b0*/  @!P2 IMAD.MOV R20, RZ, RZ, -R20 ;  /* 0x000000ffff14a224 */ /* 0x000fe200078e0a14 */
[C---:B------:R-:W-:Y:S01]  /*13c0*/  SEL R13, R4.reuse, R13, !P0 ;  /* 0x0000000d040d7207 */ /* 0x040fe20004000000 */
[----:B------:R-:W-:Y:S01]  /*13d0*/  @!P5 IMAD.MOV R21, RZ, RZ, -R21 ;  /* 0x000000ffff15d224 */ /* 0x000fe200078e0a15 */
[C---:B------:R-:W-:Y:S01]  /*13e0*/  SEL R14, R4.reuse, R14, !P0 ;  /* 0x0000000e040e7207 */ /* 0x040fe20004000000 */
[----:B------:R-:W-:Y:S01]  /*13f0*/  @!P1 IMAD.MOV R22, RZ, RZ, -R22 ;  /* 0x000000ffff169224 */ /* 0x000fe200078e0a16 */
[----:B------:R-:W-:Y:S01]  /*1400*/  SEL R15, R4, R15, !P0 ;  /* 0x0000000f040f7207 */ /* 0x000fe20004000000 */
[-C--:B------:R-:W-:Y:S01]  /*1410*/  IMAD R8, R8, R7.reuse, RZ ;  /* 0x0000000708087224 */ /* 0x080fe200078e02ff */
[----:B------:R-:W2:Y:S01]  /*1420*/  LDC R12, c[0x0][0x238] ;  /* 0x00008e00ff0c7b82 */ /* 0x000ea20000000800 */
[C---:B------:R-:W-:Y:S01]  /*1430*/  SEL R16, R4.reuse, R16, !P0 ;  /* 0x0000001004107207 */ /* 0x040fe20004000000 */
[----:B------:R-:W-:Y:S01]  /*1440*/  IMAD R9, R9, R7, RZ ;  /* 0x0000000709097224 */ /* 0x000fe200078e02ff */
[C---:B------:R-:W-:Y:S01]  /*1450*/  SEL R17, R4.reuse, R17, !P0 ;  /* 0x0000001104117207 */ /* 0x040fe20004000000 */
[----:B------:R-:W-:Y:S01]  /*1460*/  @!P6 IMAD.MOV R23, RZ, RZ, -R23 ;  /* 0x000000ffff17e224 */ /* 0x000fe200078e0a17 */
[C---:B------:R-:W-:Y:S01]  /*1470*/  SEL R18, R4.reuse, R18, !P0 ;  /* 0x0000001204127207 */ /* 0x040fe20004000000 */
[----:B------:R-:W-:Y:S01]  /*1480*/  IMAD R11, R11, R7, RZ ;  /* 0x000000070b0b7224 */ /* 0x000fe200078e02ff */
[C---:B------:R-:W-:Y:S01]  /*1490*/  SEL R19, R4.reuse, R19, !P0 ;  /* 0x0000001304137207 */ /* 0x040fe20004000000 */
[-C--:B------:R-:W-:Y:S01]  /*14a0*/  IMAD R13, R13, R7.reuse, RZ ;  /* 0x000000070d0d7224 */ /* 0x080fe200078e02ff */
[----:B------:R-:W-:Y:S01]  /*14b0*/  SEL R20, R4, R20, !P0 ;  /* 0x0000001404147207 */ /* 0x000fe20004000000 */
[----:B------:R-:W-:Y:S01]  /*14c0*/  IMAD R14, R14, R7, RZ ;  /* 0x000000070e0e7224 */ /* 0x000fe200078e02ff */
[C---:B------:R-:W-:Y:S01]  /*14d0*/  SEL R21, R4.reuse, R21, !P0 ;  /* 0x0000001504157207 */ /* 0x040fe20004000000 */
[-C--:B------:R-:W-:Y:S01]  /*14e0*/  IMAD R15, R15, R7.reuse, RZ ;  /* 0x000000070f0f7224 */ /* 0x080fe200078e02ff */
[----:B------:R-:W-:Y:S01]  /*14f0*/  SEL R22, R4, R22, !P0 ;  /* 0x0000001604167207 */ /* 0x000fe20004000000 */
[-C--:B------:R-:W-:Y:S01]  /*1500*/  IMAD R16, R16, R7.reuse, RZ ;  /* 0x0000000710107224 */ /* 0x080fe200078e02ff */
[-C--:B0-----:R-:W-:Y:S01]  /*1510*/  LEA R138, P2, R139, R116.reuse, 0x1 ;  /* 0x000000748b8a7211 */ /* 0x081fe200078408ff */
[-C--:B------:R-:W-:Y:S01]  /*1520*/  IMAD R17, R17, R7.reuse, RZ ;  /* 0x0000000711117224 */ /* 0x080fe200078e02ff */
[-C--:B------:R-:W-:Y:S01]  /*1530*/  LEA R140, P3, R8, R116.reuse, 0x1 ;  /* 0x00000074088c7211 */ /* 0x080fe200078608ff */
[-C--:B------:R-:W-:Y:S01]  /*1540*/  IMAD R18, R18, R7.reuse, RZ ;  /* 0x0000000712127224 */ /* 0x080fe200078e02ff */
[-C--:B------:R-:W-:Y:S01]  /*1550*/  LEA R136, P4, R9, R116.reuse, 0x1 ;  /* 0x0000007409887211 */ /* 0x080fe200078808ff */
[----:B------:R-:W-:Y:S01]  /*1560*/  IMAD R19, R19, R7, RZ ;  /* 0x0000000713137224 */ /* 0x000fe200078e02ff */
[----:B------:R-:W-:Y:S01]  /*1570*/  SEL R4, R4, R23, !P0 ;  /* 0x0000001704047207 */ /* 0x000fe20004000000 */
[-C--:B------:R-:W-:Y:S01]  /*1580*/  IMAD R20, R20, R7.reuse, RZ ;  /* 0x0000000714147224 */ /* 0x080fe200078e02ff */
[-C--:B------:R-:W-:Y:S01]  /*1590*/  LEA R134, P5, R11, R116.reuse, 0x1 ;  /* 0x000000740b867211 */ /* 0x080fe200078a08ff */
[----:B------:R-:W-:Y:S01]  /*15a0*/  IMAD R21, R21, R7, RZ ;  /* 0x0000000715157224 */ /* 0x000fe200078e02ff */
[----:B------:R-:W-:Y:S01]  /*15b0*/  LEA.HI.X.SX32 R139, R139, R117, 0x1, P2 ;  /* 0x000000758b8b7211 */ /* 0x000fe200010f0eff */
[----:B------:R-:W-:Y:S01]  /*15c0*/  IMAD R22, R22, R7, RZ ;  /* 0x0000000716167224 */ /* 0x000fe200078e02ff */
[----:B------:R-:W-:Y:S01]  /*15d0*/  LEA.HI.X.SX32 R141, R8, R117, 0x1, P3 ;  /* 0x00000075088d7211 */ /* 0x000fe200018f0eff */
[----:B------:R-:W-:Y:S01]  /*15e0*/  IMAD R4, R4, R7, RZ ;  /* 0x0000000704047224 */ /* 0x000fe200078e02ff */
[-C--:B------:R-:W-:Y:S01]  /*15f0*/  LEA.HI.X.SX32 R137, R9, R117.reuse, 0x1, P4 ;  /* 0x0000007509897211 */ /* 0x080fe200020f0eff */
[C---:B--2---:R-:W-:Y:S01]  /*1600*/  IMAD R23, R12.reuse, 0x3e, RZ ;  /* 0x0000003e0c177824 */ /* 0x044fe200078e02ff */
[-C--:B------:R-:W-:Y:S01]  /*1610*/  LEA R130, P6, R131, R116.reuse, 0x1 ;  /* 0x0000007483827211 */ /* 0x080fe200078c08ff */
[C---:B------:R-:W-:Y:S01]  /*1620*/  IMAD R24, R12.reuse, 0x3d, RZ ;  /* 0x0000003d0c187824 */ /* 0x040fe200078e02ff */
[-C--:B------:R-:W-:Y:S01]  /*1630*/  LEA R132, P1, R13, R116.reuse, 0x1 ;  /* 0x000000740d847211 */ /* 0x080fe200078208ff */
[----:B------:R-:W-:Y:S01]  /*1640*/  IMAD R25, R12, 0x3c, RZ ;  /* 0x0000003c0c197824 */ /* 0x000fe200078e02ff */
[-C--:B------:R-:W-:Y:S01]  /*1650*/  LEA R122, P2, R14, R116.reuse, 0x1 ;  /* 0x000000740e7a7211 */ /* 0x080fe200078408ff */
[C---:B------:R-:W-:Y:S01]  /*1660*/  IMAD R26, R12.reuse, 0x3b, RZ ;  /* 0x0000003b0c1a7824 */ /* 0x040fe200078e02ff */
[-C--:B------:R-:W-:Y:S01]  /*1670*/  LEA R124, P3, R15, R116.reuse, 0x1 ;  /* 0x000000740f7c7211 */ /* 0x080fe200078608ff */
[----:B------:R-:W-:Y:S01]  /*1680*/  IMAD R27, R12, 0x3a, RZ ;  /* 0x0000003a0c1b7824 */ /* 0x000fe200078e02ff */
[-C--:B------:R-:W-:Y:S01]  /*1690*/  LEA R126, P4, R16, R116.reuse, 0x1 ;  /* 0x00000074107e7211 */ /* 0x080fe200078808ff */
[C---:B------:R-:W-:Y:S01]  /*16a0*/  IMAD R28, R12.reuse, 0x39, RZ ;  /* 0x000000390c1c7824 */ /* 0x040fe200078e02ff */
[-C--:B------:R-:W-:Y:S01]  /*16b0*/  LEA.HI.X.SX32 R135, R11, R117.reuse, 0x1, P5 ;  /* 0x000000750b877211 */ /* 0x080fe200028f0eff */
[C---:B------:R-:W-:Y:S01]  /*16c0*/  IMAD R29, R12.reuse, 0x38, RZ ;  /* 0x000000380c1d7824 */ /* 0x040fe200078e02ff */
[-C--:B------:R-:W-:Y:S01]  /*16d0*/  LEA R128, P5, R17, R116.reuse, 0x1 ;  /* 0x0000007411807211 */ /* 0x080fe200078a08ff */
[C---:B------:R-:W-:Y:S01]  /*16e0*/  IMAD R30, R12.reuse, 0x37, RZ ;  /* 0x000000370c1e7824 */ /* 0x040fe200078e02ff */
[-C--:B------:R-:W-:Y:S01]  /*16f0*/  LEA.HI.X.SX32 R131, R131, R117.reuse, 0x1, P6 ;  /* 0x0000007583837211 */ /* 0x080fe200030f0eff */
[C---:B------:R-:W-:Y:S01]  /*1700*/  IMAD R31, R12.reuse, 0x36, RZ ;  /* 0x000000360c1f7824 */ /* 0x040fe200078e02ff */
[-C--:B------:R-:W-:Y:S01]  /*1710*/  LEA.HI.X.SX32 R133, R13, R117.reuse, 0x1, P1 ;  /* 0x000000750d857211 */ /* 0x080fe200008f0eff */
[----:B------:R-:W-:Y:S01]  /*1720*/  IMAD R32, R12, 0x35, RZ ;  /* 0x000000350c207824 */ /* 0x000fe200078e02ff */
[-C--:B------:R-:W-:Y:S01]  /*1730*/  LEA.HI.X.SX32 R123, R14, R117.reuse, 0x1, P2 ;  /* 0x000000750e7b7211 */ /* 0x080fe200010f0eff */
[C---:B------:R-:W-:Y:S01]  /*1740*/  IMAD R33, R12.reuse, 0x34, RZ ;  /* 0x000000340c217824 */ /* 0x040fe200078e02ff */
[-C--:B------:R-:W-:Y:S01]  /*1750*/  LEA.HI.X.SX32 R125, R15, R117.reuse, 0x1, P3 ;  /* 0x000000750f7d7211 */ /* 0x080fe200018f0eff */
[----:B------:R-:W-:Y:S01]  /*1760*/  IMAD R34, R12, 0x33, RZ ;  /* 0x000000330c227824 */ /* 0x000fe200078e02ff */
[-C--:B------:R-:W-:Y:S01]  /*1770*/  LEA.HI.X.SX32 R127, R16, R117.reuse, 0x1, P4 ;  /* 0x00000075107f7211 */ /* 0x080fe200020f0eff */
[----:B------:R-:W-:Y:S01]  /*1780*/  IMAD R35, R12, 0x32, RZ ;  /* 0x000000320c237824 */ /* 0x000fe200078e02ff */
        /* <DEDUP_REMOVED lines=11> */
[----:B------:R-:W-:Y:S01]  /*1840*/  IMAD R41, R12, 0x2c, RZ ;  /* 0x0000002c0c297824 */ /* 0x000fe200078e02ff */
[----:B------:R-:W-:Y:S01]  /*1850*/  LEA R112, P0, R3, UR4, 0x1 ;  /* 0x0000000403707c11 */ /* 0x000fe2000f8008ff */
[----:B------:R-:W-:Y:S01]  /*1860*/  ULDC UR4, c[0x0][0x230] ;  /* 0x00008c0000047ab9 */ /* 0x000fe20000000800 */
[----:B------:R-:W-:Y:S01]  /*1870*/  LEA R116, P5, R4, R116, 0x1 ;  /* 0x0000007404747211 */ /* 0x000fe200078a08ff */
[----:B------:R-:W-:Y:S01]  /*1880*/  IMAD R42, R12, 0x2b, RZ ;  /* 0x0000002b0c2a7824 */ /* 0x000fe200078e02ff */
[-C--:B------:R-:W-:Y:S01]  /*1890*/  LEA.HI.X.SX32 R109, R18, R117.reuse, 0x1, P6 ;  /* 0x00000075126d7211 */ /* 0x080fe200030f0eff */
[----:B------:R-:W-:Y:S01]  /*18a0*/  IMAD R43, R12, 0x2a, RZ ;  /* 0x0000002a0c2b7824 */ /* 0x000fe200078e02ff */
[----:B------:R-:W-:Y:S01]  /*18b0*/  LEA.HI.X.SX32 R111, R19, R117, 0x1, P1 ;  /* 0x00000075136f7211 */ /* 0x000fe200008f0eff */
[----:B-1----:R-:W-:Y:S01]  /*18c0*/  IMAD R19, R6, R5, RZ ;  /* 0x0000000506137224 */ /* 0x002fe200078e02ff */
[-C--:B------:R-:W-:Y:S01]  /*18d0*/  LEA.HI.X.SX32 R115, R20, R117.reuse, 0x1, P2 ;  /* 0x0000007514737211 */ /* 0x080fe200010f0eff */
[----:B------:R-:W-:Y:S01]  /*18e0*/  IMAD.SHL.U32 R20, R5, 0x40, RZ ;  /* 0x0000004005147824 */ /* 0x000fe200078e00ff */
[-C--:B------:R-:W-:Y:S01]  /*18f0*/  LEA.HI.X.SX32 R119, R21, R117.reuse, 0x1, P3 ;  /* 0x0000007515777211 */ /* 0x080fe200018f0eff */
[----:B------:R-:W-:Y:S01]  /*1900*/  IMAD.SHL.U32 R21, R12, 0x40, RZ ;  /* 0x000000400c157824 */ /* 0x000fe200078e00ff */
[-C--:B------:R-:W-:Y:S01]  /*1910*/  LEA.HI.X.SX32 R121, R22, R117.reuse, 0x1, P4 ;  /* 0x0000007516797211 */ /* 0x080fe200020f0eff */
[----:B------:R-:W-:Y:S01]  /*1920*/  IMAD R22, R12, 0x3f, RZ ;  /* 0x0000003f0c167824 */ /* 0x000fe200078e02ff */
[----:B------:R-:W-:Y:S01]  /*1930*/  LEA.HI.X.SX32 R117, R4, R117, 0x1, P5 ;  /* 0x0000007504757211 */ /* 0x000fe200028f0eff */
[C---:B------:R-:W-:Y:S01]  /*1940*/  IMAD R44, R12.reuse, 0x29, RZ ;  /* 0x000000290c2c7824 */ /* 0x040fe200078e02ff */
[----:B------:R-:W-:Y:S01]  /*1950*/  LEA.HI.X.SX32 R113, R3, UR5, 0x1, P0 ;  /* 0x0000000503717c11 */ /* 0x000fe200080f0eff */
[C---:B------:R-:W-:Y:S01]  /*1960*/  IMAD R45, R12.reuse, 0x28, RZ ;  /* 0x000000280c2d7824 */ /* 0x040fe200078e02ff */
[----:B------:R-:W-:Y:S01]  /*1970*/  SHF.R.S32.HI R10, RZ, 0x6, R10 ;  /* 0x00000006ff0a7819 */ /* 0x000fe2000001140a */
[----:B------:R-:W-:-:S02]  /*1980*/  IMAD R46, R12, 0x27, RZ ;  /* 0x000000270c2e7824 */ /* 0x000fc400078e02ff */
[C---:B------:R-:W-:Y:S02]  /*1990*/  IMAD R47, R12.reuse, 0x26, RZ ;  /* 0x000000260c2f7824 */ /* 0x040fe400078e02ff */
[C---:B------:R-:W-:Y:S02]  /*19a0*/  IMAD R48, R12.reuse, 0x25, RZ ;  /* 0x000000250c307824 */ /* 0x040fe400078e02ff */
[C---:B------:R-:W-:Y:S02]  /*19b0*/  IMAD R49, R12.reuse, 0x24, RZ ;  /* 0x000000240c317824 */ /* 0x040fe400078e02ff */
[C---:B------:R-:W-:Y:S02]  /*19c0*/  IMAD R50, R12.reuse, 0x23, RZ ;  /* 0x000000230c327824 */ /* 0x040fe400078e02ff */
[C---:B------:R-:W-:Y:S02]  /*19d0*/  IMAD R51, R12.reuse, 0x22, RZ ;  /* 0x000000220c337824 */ /* 0x040fe400078e02ff */
[----:B------:R-:W-:-:S02]  /*19e0*/  IMAD R100, R12, 0x21, RZ ;  /* 0x000000210c647824 */ /* 0x000fc400078e02ff */
[C---:B------:R-:W-:Y:S02]  /*19f0*/  IMAD.SHL.U32 R101, R12.reuse, 0x20, RZ ;  /* 0x000000200c657824 */ /* 0x040fe400078e00ff */
[C---:B------:R-:W-:Y:S02]  /*1a00*/  IMAD R102, R12.reuse, 0x1f, RZ ;  /* 0x0000001f0c667824 */ /* 0x040fe400078e02ff */
[C---:B------:R-:W-:Y:S02]  /*1a10*/  IMAD R103, R12.reuse, 0x1e, RZ ;  /* 0x0000001e0c677824 */ /* 0x040fe400078e02ff */
[C---:B------:R-:W-:Y:S02]  /*1a20*/  IMAD R104, R12.reuse, 0x1d, RZ ;  /* 0x0000001d0c687824 */ /* 0x040fe400078e02ff */
[C---:B------:R-:W-:Y:S02]  /*1a30*/  IMAD R105, R12.reuse, 0x1c, RZ ;  /* 0x0000001c0c697824 */ /* 0x040fe400078e02ff */
[----:B------:R-:W-:-:S02]  /*1a40*/  IMAD R106, R12, 0x1b, RZ ;  /* 0x0000001b0c6a7824 */ /* 0x000fc400078e02ff */
[C---:B------:R-:W-:Y:S02]  /*1a50*/  IMAD R107, R12.reuse, 0x1a, RZ ;  /* 0x0000001a0c6b7824 */ /* 0x040fe400078e02ff */
        /* <DEDUP_REMOVED lines=9> */
[C---:B------:R-:W-:Y:S02]  /*1af0*/  IMAD.SHL.U32 R161, R12.reuse, 0x10, RZ ;  /* 0x000000100ca17824 */ /* 0x040fe400078e00ff */
        /* <DEDUP_REMOVED lines=11> */
[C---:B------:R-:W-:Y:S02]  /*1bb0*/  IMAD.SHL.U32 R3, R12.reuse, 0x4, RZ ;  /* 0x000000040c037824 */ /* 0x040fe400078e00ff */
[----:B------:R-:W-:-:S02]  /*1bc0*/  IMAD R11, R12, 0x3, RZ ;  /* 0x000000030c0b7824 */ /* 0x000fc400078e02ff */
[----:B------:R-:W-:Y:S02]  /*1bd0*/  IMAD.U32 R13, RZ, RZ, UR4 ;  /* 0x00000004ff0d7e24 */ /* 0x000fe4000f8e00ff */
[----:B------:R-:W-:-:S07]  /*1be0*/  IMAD.SHL.U32 R12, R12, 0x2, RZ ;  /* 0x000000020c0c7824 */ /* 0x000fce00078e00ff */
.L_x_1:
[C---:B------:R-:W-:Y:S01]  /*1bf0*/  ISETP.GT.AND P0, PT, R13.reuse, 0x2, PT ;  /* 0x000000020d00780c */ /* 0x040fe20003f04270 */
[----:B------:R-:W-:Y:S01]  /*1c00*/  IMAD.WIDE R52, R12, 0x2, R112 ;  /* 0x000000020c347825 */ /* 0x000fe200078e0270 */
[----:B------:R-:W-:Y:S01]  /*1c10*/  PRMT R148, RZ, 0x7610, R148 ;  /* 0x00007610ff947816 */ /* 0x000fe20000000094 */
[----:B------:R-:W0:Y:S01]  /*1c20*/  LDC R191, c[0x0][0x238] ;  /* 0x00008e00ffbf7b82 */ /* 0x000e220000000800 */
[C---:B------:R-:W-:Y:S02]  /*1c30*/  ISETP.GT.AND P1, PT, R13.reuse, 0x3, PT ;  /* 0x000000030d00780c */ /* 0x040fe40003f24270 */
[C---:B------:R-:W-:Y:S02]  /*1c40*/  ISETP.GT.AND P2, PT, R13.reuse, 0x4, PT ;  /* 0x000000040d00780c */ /* 0x040fe40003f44270 */
[C---:B------:R-:W-:Y:S02]  /*1c50*/  ISETP.GT.AND P3, PT, R13.reuse, 0x6, PT ;  /* 0x000000060d00780c */ /* 0x040fe40003f64270 */
[----:B------:R-:W-:Y:S01]  /*1c60*/  ISETP.GT.AND P4, PT, R13, 0x7, PT ;  /* 0x000000070d00780c */ /* 0x000fe20003f84270 */
[----:B------:R-:W-:Y:S01]  /*1c70*/  IMAD.WIDE R62, R11, 0x2, R112 ;  /* 0x000000020b3e7825 */ /* 0x000fe200078e0270 */
[----:B------:R-:W-:Y:S01]  /*1c80*/  PRMT R170, RZ, 0x7610, R170 ;  /* 0x00007610ffaa7816 */ /* 0x000fe200000000aa */
[----:B------:R-:W2:Y:S01]  /*1c90*/  @P0 LDG.E.U16 R148, desc[UR8][R52.64] ;  /* 0x0000000834940981 */ /* 0x000ea2000c1e1500 */
[----:B------:R-:W-:Y:S01]  /*1ca0*/  ISETP.GT.AND P0, PT, R13, 0x5, PT ;  /* 0x000000050d00780c */ /* 0x000fe20003f04270 */
[----:B------:R-:W-:Y:S01]  /*1cb0*/  IMAD.WIDE R60, R3, 0x2, R112 ;  /* 0x00000002033c7825 */ /* 0x000fe200078e0270 */
[----:B------:R-:W-:-:S02]  /*1cc0*/  PRMT R164, RZ, 0x7610, R164 ;  /* 0x00007610ffa47816 */ /* 0x000fc400000000a4 */
[----:B------:R-:W-:Y:S01]  /*1cd0*/  PRMT R146, RZ, 0x7610, R146 ;  /* 0x00007610ff927816 */ /* 0x000fe20000000092 */
[----:B------:R-:W-:Y:S01]  /*1ce0*/  IMAD.WIDE R56, R8, 0x2, R112 ;  /* 0x0000000208387825 */ /* 0x000fe200078e0270 */
[----:B------:R-:W-:Y:S01]  /*1cf0*/  PRMT R78, RZ, 0x7610, R78 ;  /* 0x00007610ff4e7816 */ /* 0x000fe2000000004e */
[----:B------:R1:W3:Y:S01]  /*1d00*/  @P1 LDG.E.U16 R170, desc[UR8][R62.64] ;  /* 0x000000083eaa1981 */ /* 0x0002e2000c1e1500 */
[----:B------:R-:W-:Y:S01]  /*1d10*/  PRMT R156, RZ, 0x7610, R156 ;  /* 0x00007610ff9c7816 */ /* 0x000fe2000000009c */
[--C-:B------:R-:W-:Y:S01]  /*1d20*/  IMAD.WIDE R54, R16, 0x2, R112.reuse ;  /* 0x0000000210367825 */ /* 0x100fe200078e0270 */
[C---:B------:R-:W-:Y:S01]  /*1d30*/  ISETP.GT.AND P1, PT, R13.reuse, 0x9, PT ;  /* 0x000000090d00780c */ /* 0x040fe20003f24270 */
[----:B------:R-:W4:Y:S01]  /*1d40*/  @P2 LDG.E.U16 R164, desc[UR8][R60.64] ;  /* 0x000000083ca42981 */ /* 0x000f22000c1e1500 */
[----:B------:R-:W-:Y:S01]  /*1d50*/  ISETP.GT.AND P2, PT, R13, 0xa, PT ;  /* 0x0000000a0d00780c */ /* 0x000fe20003f44270 */
[----:B------:R-:W-:Y:S02]  /*1d60*/  IMAD.WIDE R58, R9, 0x2, R112 ;  /* 0x00000002093a7825 */ /* 0x000fe400078e0270 */
[----:B------:R5:W4:Y:S01]  /*1d70*/  @P3 LDG.E.U16 R146, desc[UR8][R56.64] ;  /* 0x0000000838923981 */ /* 0x000b22000c1e1500 */
[----:B------:R-:W-:-:S03]  /*1d80*/  ISETP.GT.AND P3, PT, R13, 0xb, PT ;  /* 0x0000000b0d00780c */ /* 0x000fc60003f64270 */
[----:B------:R5:W4:Y:S01]  /*1d90*/  @P4 LDG.E.U16 R78, desc[UR8][R54.64] ;  /* 0x00000008364e4981 */ /* 0x000b22000c1e1500 */
[C---:B------:R-:W-:Y:S01]  /*1da0*/  ISETP.GT.AND P4, PT, R13.reuse, 0xc, PT ;  /* 0x0000000c0d00780c */ /* 0x040fe20003f84270 */
[----:B-1----:R-:W-:Y:S01]  /*1db0*/  IMAD.WIDE R62, R6, 0x2, R112 ;  /* 0x00000002063e7825 */ /* 0x002fe200078e0270 */
[----:B------:R-:W-:Y:S01]  /*1dc0*/  PRMT R165, RZ, 0x7610, R165 ;  /* 0x00007610ffa57816 */ /* 0x000fe200000000a5 */
[----:B------:R1:W4:Y:S01]  /*1dd0*/  @P0 LDG.E.U16 R156, desc[UR8][R58.64] ;  /* 0x000000083a9c0981 */ /* 0x000322000c1e1500 */
[----:B------:R-:W-:Y:S01]  /*1de0*/  ISETP.GT.AND P0, PT, R13, 0x8, PT ;  /* 0x000000080d00780c */ /* 0x000fe20003f04270 */
[----:B-----5:R-:W-:Y:S01]  /*1df0*/  IMAD.WIDE R56, R4, 0x2, R112 ;  /* 0x0000000204387825 */ /* 0x020fe200078e0270 */
[----:B------:R-:W-:Y:S02]  /*1e00*/  PRMT R171, RZ, 0x7610, R171 ;  /* 0x00007610ffab7816 */ /* 0x000fe400000000ab */
[----:B------:R-:W-:Y:S01]  /*1e10*/  PRMT R169, RZ, 0x7610, R169 ;  /* 0x00007610ffa97816 */ /* 0x000fe200000000a9 */
[----:B------:R-:W-:Y:S01]  /*1e20*/  IMAD.WIDE R54, R7, 0x2, R112 ;  /* 0x0000000207367825 */ /* 0x000fe200078e0270 */
[----:B------:R-:W-:-:S03]  /*1e30*/  PRMT R163, RZ, 0x7610, R163 ;  /* 0x00007610ffa37816 */ /* 0x000fc600000000a3 */
[----:B-1----:R-:W-:Y:S01]  /*1e40*/  IMAD.WIDE R58, R18, 0x2, R112 ;  /* 0x00000002123a7825 */ /* 0x002fe200078e0270 */
[----:B------:R-:W5:Y:S01]  /*1e50*/  @P2 LDG.E.U16 R171, desc[UR8][R54.64] ;  /* 0x0000000836ab2981 */ /* 0x000f62000c1e1500 */
[----:B------:R-:W-:Y:S02]  /*1e60*/  PRMT R52, RZ, 0x7610, R52 ;  /* 0x00007610ff347816 */ /* 0x000fe40000000034 */
[C---:B------:R-:W-:Y:S01]  /*1e70*/  ISETP.GT.AND P2, PT, R13.reuse, 0xf, PT ;  /* 0x0000000f0d00780c */ /* 0x040fe20003f44270 */
[----:B------:R1:W2:Y:S01]  /*1e80*/  @P1 LDG.E.U16 R165, desc[UR8][R58.64] ;  /* 0x000000083aa51981 */ /* 0x0002a2000c1e1500 */
[----:B------:R-:W-:Y:S01]  /*1e90*/  ISETP.GT.AND P1, PT, R13, 0xe, PT ;  /* 0x0000000e0d00780c */ /* 0x000fe20003f24270 */
[----:B------:R-:W-:Y:S02]  /*1ea0*/  IMAD.WIDE R60, R17, 0x2, R112 ;  /* 0x00000002113c7825 */ /* 0x000fe400078e0270 */
[----:B------:R-:W4:Y:S01]  /*1eb0*/  @P3 LDG.E.U16 R169, desc[UR8][R56.64] ;  /* 0x0000000838a93981 */ /* 0x000f22000c1e1500 */
[----:B------:R-:W-:-:S03]  /*1ec0*/  ISETP.GT.AND P3, PT, R13, 0x10, PT ;  /* 0x000000100d00780c */ /* 0x000fc60003f64270 */
[----:B------:R0:W4:Y:S01]  /*1ed0*/  @P4 LDG.E.U16 R163, desc[UR8][R62.64] ;  /* 0x000000083ea34981 */ /* 0x000122000c1e1500 */
[----:B------:R-:W-:Y:S01]  /*1ee0*/  ISETP.GT.AND P4, PT, R13, 0x11, PT ;  /* 0x000000110d00780c */ /* 0x000fe20003f84270 */
[----:B-1----:R-:W-:Y:S01]  /*1ef0*/  IMAD.WIDE R58, R15, 0x2, R112 ;  /* 0x000000020f3a7825 */ /* 0x002fe200078e0270 */
[----:B------:R-:W-:Y:S01]  /*1f00*/  PRMT R144, RZ, 0x7610, R144 ;  /* 0x00007610ff907816 */ /* 0x000fe20000000090 */
[----:B------:R1:W3:Y:S01]  /*1f10*/  @P0 LDG.E.U16 R52, desc[UR8][R60.64] ;  /* 0x000000083c340981 */ /* 0x0002e2000c1e1500 */
[----:B------:R-:W-:Y:S01]  /*1f20*/  ISETP.GT.AND P0, PT, R13, 0xd, PT ;  /* 0x0000000d0d00780c */ /* 0x000fe20003f04270 */
[----:B------:R-:W-:Y:S01]  /*1f30*/  IMAD.WIDE R64, R159, 0x2, R112 ;  /* 0x000000029f407825 */ /* 0x000fe200078e0270 */
[----:B------:R-:W-:Y:S02]  /*1f40*/  PRMT R77, RZ, 0x7610, R77 ;  /* 0x00007610ff4d7816 */ /* 0x000fe4000000004d */
[----:B------:R-:W-:Y:S01]  /*1f50*/  PRMT R54, RZ, 0x7610, R54 ;  /* 0x00007610ff367816 */ /* 0x000fe20000000036 */
[----:B0-----:R-:W-:Y:S01]  /*1f60*/  IMAD.WIDE R62, R161, 0x2, R112 ;  /* 0x00000002a13e7825 */ /* 0x001fe200078e0270 */
[----:B------:R-:W-:Y:S01]  /*1f70*/  PRMT R79, RZ, 0x7610, R79 ;  /* 0x00007610ff4f7816 */ /* 0x000fe2000000004f */
[----:B------:R0:W4:Y:S02]  /*1f80*/  @P1 LDG.E.U16 R144, desc[UR8][R58.64] ;  /* 0x000000083a901981 */ /* 0x000124000c1e1500 */
[----:B-1----:R-:W-:Y:S01]  /*1f90*/  IMAD.WIDE R60, R14, 0x2, R112 ;  /* 0x000000020e3c7825 */ /* 0x002fe200078e0270 */
[----:B------:R-:W-:Y:S01]  /*1fa0*/  PRMT R154, RZ, 0x7610, R154 ;  /* 0x00007610ff9a7816 */ /* 0x000fe2000000009a */
[----:B------:R-:W5:Y:S01]  /*1fb0*/  @P3 LDG.E.U16 R54, desc[UR8][R62.64] ;  /* 0x000000083e363981 */ /* 0x000f62000c1e1500 */
[----:B------:R-:W-:Y:S01]  /*1fc0*/  ISETP.GT.AND P1, PT, R13, 0x13, PT ;  /* 0x000000130d00780c */ /* 0x000fe20003f24270 */
[----:B------:R-:W-:Y:S01]  /*1fd0*/  IMAD.WIDE R56, R5, 0x2, R112 ;  /* 0x0000000205387825 */ /* 0x000fe200078e0270 */
[C---:B------:R-:W-:Y:S01]  /*1fe0*/  ISETP.GT.AND P3, PT, R13.reuse, 0x15, PT ;  /* 0x000000150d00780c */ /* 0x040fe20003f64270 */
[----:B------:R1:W4:Y:S01]  /*1ff0*/  @P2 LDG.E.U16 R77, desc[UR8][R60.64] ;  /* 0x000000083c4d2981 */ /* 0x000322000c1e1500 */
[----:B------:R-:W-:-:S03]  /*2000*/  ISETP.GT.AND P2, PT, R13, 0x14, PT ;  /* 0x000000140d00780c */ /* 0x000fc60003f44270 */
[----:B------:R1:W4:Y:S01]  /*2010*/  @P4 LDG.E.U16 R79, desc[UR8][R64.64] ;  /* 0x00000008404f4981 */ /* 0x000322000c1e1500 */
[----:B------:R-:W-:Y:S01]  /*2020*/  ISETP.GT.AND P4, PT, R13, 0x16, PT ;  /* 0x000000160d00780c */ /* 0x000fe20003f84270 */
[----:B0-----:R-:W-:Y:S01]  /*2030*/  IMAD.WIDE R58, R155, 0x2, R112 ;  /* 0x000000029b3a7825 */ /* 0x001fe200078e0270 */
[----:B------:R-:W-:Y:S01]  /*2040*/  PRMT R168, RZ, 0x7610, R168 ;  /* 0x00007610ffa87816 */ /* 0x000fe200000000a8 */
[----:B------:R0:W4:Y:S01]  /*2050*/  @P0 LDG.E.U16 R154, desc[UR8][R56.64] ;  /* 0x00000008389a0981 */ /* 0x000122000c1e1500 */
[----:B------:R-:W-:Y:S01]  /*2060*/  ISETP.GT.AND P0, PT, R13, 0x12, PT ;  /* 0x000000120d00780c */ /* 0x000fe20003f04270 */
[----:B-1----:R-:W-:Y:S01]  /*2070*/  IMAD.WIDE R60, R153, 0x2, R112 ;  /* 0x00000002993c7825 */ /* 0x002fe200078e0270 */
[----:B------:R-:W-:Y:S02]  /*2080*/  PRMT R162, RZ, 0x7610, R162 ;  /* 0x00007610ffa27816 */ /* 0x000fe400000000a2 */
[----:B------:R-:W-:Y:S01]  /*2090*/  PRMT R152, RZ, 0x7610, R152 ;  /* 0x00007610ff987816 */ /* 0x000fe20000000098 */
[----:B------:R-:W-:Y:S01]  /*20a0*/  IMAD.WIDE R62, R151, 0x2, R112 ;  /* 0x00000002973e7825 */ /* 0x000fe200078e0270 */
[----:B------:R-:W-:Y:S01]  /*20b0*/  PRMT R142, RZ, 0x7610, R142 ;  /* 0x00007610ff8e7816 */ /* 0x000fe2000000008e */
[----:B------:R-:W4:Y:S02]  /*20c0*/  @P1 LDG.E.U16 R168, desc[UR8][R58.64] ;  /* 0x000000083aa81981 */ /* 0x000f24000c1e1500 */
[----:B------:R-:W-:Y:S01]  /*20d0*/  IMAD.WIDE R64, R149, 0x2, R112 ;  /* 0x0000000295407825 */ /* 0x000fe200078e0270 */
[----:B------:R-:W-:Y:S01]  /*20e0*/  PRMT R175, RZ, 0x7610, R175 ;  /* 0x00007610ffaf7816 */ /* 0x000fe200000000af */
[----:B------:R1:W4:Y:S01]  /*20f0*/  @P2 LDG.E.U16 R162, desc[UR8][R60.64] ;  /* 0x000000083ca22981 */ /* 0x000322000c1e1500 */
[----:B------:R-:W-:Y:S01]  /*2100*/  ISETP.GT.AND P1, PT, R13, 0x18, PT ;  /* 0x000000180d00780c */ /* 0x000fe20003f24270 */
[----:B0-----:R-:W-:Y:S01]  /*2110*/  IMAD.WIDE R56, R157, 0x2, R112 ;  /* 0x000000029d387825 */ /* 0x001fe200078e0270 */
[C---:B------:R-:W-:Y:S01]  /*2120*/  ISETP.GT.AND P2, PT, R13.reuse, 0x19, PT ;  /* 0x000000190d00780c */ /* 0x040fe20003f44270 */
[----:B------:R-:W4:Y:S01]  /*2130*/  @P3 LDG.E.U16 R152, desc[UR8][R62.64] ;  /* 0x000000083e983981 */ /* 0x000f22000c1e1500 */
[----:B------:R-:W-:-:S03]  /*2140*/  ISETP.GT.AND P3, PT, R13, 0x1a, PT ;  /* 0x0000001a0d00780c */ /* 0x000fc60003f64270 */
[----:B------:R0:W4:Y:S01]  /*2150*/  @P4 LDG.E.U16 R142, desc[UR8][R64.64] ;  /* 0x00000008408e4981 */ /* 0x000122000c1e1500 */
[----:B------:R-:W-:Y:S01]  /*2160*/  ISETP.GT.AND P4, PT, R13, 0x1b, PT ;  /* 0x0000001b0d00780c */ /* 0x000fe20003f84270 */
[----:B-1----:R-:W-:Y:S01]  /*2170*/  IMAD.WIDE R60, R145, 0x2, R112 ;  /* 0x00000002913c7825 */ /* 0x002fe200078e0270 */
[----:B------:R-:W-:Y:S01]  /*2180*/  PRMT R53, RZ, 0x7610, R53 ;  /* 0x00007610ff357816 */ /* 0x000fe20000000035 */
[----:B------:R1:W4:Y:S01]  /*2190*/  @P0 LDG.E.U16 R175, desc[UR8][R56.64] ;  /* 0x0000000838af0981 */ /* 0x000322000c1e1500 */
[----:B------:R-:W-:Y:S01]  /*21a0*/  ISETP.GT.AND P0, PT, R13, 0x17, PT ;  /* 0x000000170d00780c */ /* 0x000fe20003f04270 */
[----:B------:R-:W-:Y:S01]  /*21b0*/  IMAD.WIDE R82, R107, 0x2, R112 ;  /* 0x000000026b527825 */ /* 0x000fe200078e0270 */
[----:B------:R-:W-:Y:S02]  /*21c0*/  PRMT R174, RZ, 0x7610, R174 ;  /* 0x00007610ffae7816 */ /* 0x000fe400000000ae */
[----:B------:R-:W-:Y:S01]  /*21d0*/  PRMT R167, RZ, 0x7610, R167 ;  /* 0x00007610ffa77816 */ /* 0x000fe200000000a7 */
[----:B0-----:R-:W-:Y:S01]  /*21e0*/  IMAD.WIDE R64, R143, 0x2, R112 ;  /* 0x000000028f407825 */ /* 0x001fe200078e0270 */
[----:B------:R-:W-:-:S02]  /*21f0*/  PRMT R76, RZ, 0x7610, R76 ;  /* 0x00007610ff4c7816 */ /* 0x000fc4000000004c */
[----:B------:R0:W4:Y:S01]  /*2200*/  @P3 LDG.E.U16 R174, desc[UR8][R82.64] ;  /* 0x0000000852ae3981 */ /* 0x000122000c1e1500 */
[----:B-1----:R-:W-:Y:S01]  /*2210*/  PRMT R56, RZ, 0x7610, R56 ;  /* 0x00007610ff387816 */ /* 0x002fe20000000038 */
[--C-:B------:R-:W-:Y:S01]  /*2220*/  IMAD.WIDE R88, R106, 0x2, R112.reuse ;  /* 0x000000026a587825 */ /* 0x100fe200078e0270 */
[C---:B------:R-:W-:Y:S01]  /*2230*/  ISETP.GT.AND P3, PT, R13.reuse, 0x1f, PT ;  /* 0x0000001f0d00780c */ /* 0x040fe20003f64270 */
[----:B------:R-:W2:Y:S01]  /*2240*/  @P2 LDG.E.U16 R53, desc[UR8][R64.64] ;  /* 0x0000000840352981 */ /* 0x000ea2000c1e1500 */
[----:B------:R-:W-:Y:S01]  /*2250*/  ISETP.GT.AND P2, PT, R13, 0x1e, PT ;  /* 0x0000001e0d00780c */ /* 0x000fe20003f44270 */
[----:B------:R-:W-:Y:S02]  /*2260*/  IMAD.WIDE R58, R147, 0x2, R112 ;  /* 0x00000002933a7825 */ /* 0x000fe400078e0270 */
[----:B------:R1:W4:Y:S01]  /*2270*/  @P1 LDG.E.U16 R56, desc[UR8][R60.64] ;  /* 0x000000083c381981 */ /* 0x000322000c1e1500 */
[----:B------:R-:W-:-:S03]  /*2280*/  ISETP.GT.AND P1, PT, R13, 0x1d, PT ;  /* 0x0000001d0d00780c */ /* 0x000fc60003f24270 */
[----:B------:R1:W2:Y:S01]  /*2290*/  @P4 LDG.E.U16 R167, desc[UR8][R88.64] ;  /* 0x0000000858a74981 */ /* 0x0002a2000c1e1500 */
[----:B------:R-:W-:Y:S01]  /*22a0*/  ISETP.GT.AND P4, PT, R13, 0x20, PT ;  /* 0x000000200d00780c */ /* 0x000fe20003f84270 */
[----:B0-----:R-:W-:Y:S01]  /*22b0*/  IMAD.WIDE R82, R103, 0x2, R112 ;  /* 0x0000000267527825 */ /* 0x001fe200078e0270 */
[----:B------:R-:W-:Y:S01]  /*22c0*/  PRMT R63, RZ, 0x7610, R63 ;  /* 0x00007610ff3f7816 */ /* 0x000fe2000000003f */
[----:B------:R0:W2:Y:S01]  /*22d0*/  @P0 LDG.E.U16 R76, desc[UR8][R58.64] ;  /* 0x000000083a4c0981 */ /* 0x0000a2000c1e1500 */
[----:B------:R-:W-:Y:S01]  /*22e0*/  ISETP.GT.AND P0, PT, R13, 0x1c, PT ;  /* 0x0000001c0d00780c */ /* 0x000fe20003f04270 */
[----:B-1----:R-:W-:Y:S01]  /*22f0*/  IMAD.WIDE R60, R104, 0x2, R112 ;  /* 0x00000002683c7825 */ /* 0x002fe200078e0270 */
[----:B------:R-:W-:Y:S02]  /*2300*/  PRMT R81, RZ, 0x7610, R81 ;  /* 0x00007610ff517816 */ /* 0x000fe40000000051 */
[----:B------:R-:W-:Y:S01]  /*2310*/  PRMT R67, RZ, 0x7610, R67 ;  /* 0x00007610ff437816 */ /* 0x000fe20000000043 */
[----:B------:R-:W-:Y:S01]  /*2320*/  IMAD.WIDE R88, R102, 0x2, R112 ;  /* 0x0000000266587825 */ /* 0x000fe200078e0270 */
[----:B------:R-:W-:Y:S01]  /*2330*/  PRMT R64, RZ, 0x7610, R64 ;  /* 0x00007610ff407816 */ /* 0x000fe20000000040 */
[----:B------:R-:W2:Y:S02]  /*2340*/  @P1 LDG.E.U16 R63, desc[UR8][R60.64] ;  /* 0x000000083c3f1981 */ /* 0x000ea4000c1e1500 */
[----:B------:R-:W-:Y:S01]  /*2350*/  IMAD.WIDE R90, R101, 0x2, R112 ;  /* 0x00000002655a7825 */ /* 0x000fe200078e0270 */
[----:B------:R-:W-:Y:S01]  /*2360*/  PRMT R160, RZ, 0x7610, R160 ;  /* 0x00007610ffa07816 */ /* 0x000fe200000000a0 */
[----:B------:R1:W2:Y:S01]  /*2370*/  @P2 LDG.E.U16 R81, desc[UR8][R82.64] ;  /* 0x0000000852512981 */ /* 0x0002a2000c1e1500 */
[----:B------:R-:W-:Y:S01]  /*2380*/  ISETP.GT.AND P1, PT, R13, 0x22, PT ;  /* 0x000000220d00780c */ /* 0x000fe20003f24270 */
[----:B0-----:R-:W-:Y:S01]  /*2390*/  IMAD.WIDE R58, R105, 0x2, R112 ;  /* 0x00000002693a7825 */ /* 0x001fe200078e0270 */
[C---:B------:R-:W-:Y:S01]  /*23a0*/  ISETP.GT.AND P2, PT, R13.reuse, 0x23, PT ;  /* 0x000000230d00780c */ /* 0x040fe20003f44270 */
[----:B------:R0:W2:Y:S01]  /*23b0*/  @P3 LDG.E.U16 R67, desc[UR8][R88.64] ;  /* 0x0000000858433981 */ /* 0x0000a2000c1e1500 */
[----:B------:R-:W-:-:S03]  /*23c0*/  ISETP.GT.AND P3, PT, R13, 0x24, PT ;  /* 0x000000240d00780c */ /* 0x000fc60003f64270 */
[----:B------:R0:W2:Y:S01]  /*23d0*/  @P4 LDG.E.U16 R64, desc[UR8][R90.64] ;  /* 0x000000085a404981 */ /* 0x0000a2000c1e1500 */
[----:B------:R-:W-:Y:S01]  /*23e0*/  ISETP.GT.AND P4, PT, R13, 0x25, PT ;  /* 0x000000250d00780c */ /* 0x000fe20003f84270 */
[----:B-1----:R-:W-:Y:S01]  /*23f0*/  IMAD.WIDE R82, R51, 0x2, R112 ;  /* 0x0000000233527825 */ /* 0x002fe200078e0270 */
[----:B------:R-:W-:Y:S01]  /*2400*/  PRMT R62, RZ, 0x7610, R62 ;  /* 0x00007610ff3e7816 */ /* 0x000fe2000000003e */
[----:B------:R1:W2:Y:S01]  /*2410*/  @P0 LDG.E.U16 R160, desc[UR8][R58.64] ;  /* 0x000000083aa00981 */ /* 0x0002a2000c1e1500 */
[----:B------:R-:W-:Y:S01]  /*2420*/  ISETP.GT.AND P0, PT, R13, 0x21, PT ;  /* 0x000000210d00780c */ /* 0x000fe20003f04270 */
[----:B0-----:R-:W-:Y:S01]  /*2430*/  IMAD.WIDE R88, R50, 0x2, R112 ;  /* 0x0000000232587825 */ /* 0x001fe200078e0270 */
        /* <DEDUP_REMOVED lines=8> */
[C---:B------:R-:W-:Y:S01]  /*24c0*/  ISETP.GT.AND P1, PT, R13.reuse, 0x27, PT ;  /* 0x000000270d00780c */ /* 0x040fe20003f24270 */
[----:B-1----:R-:W-:Y:S01]  /*24d0*/  IMAD.WIDE R58, R100, 0x2, R112 ;  /* 0x00000002643a7825 */ /* 0x002fe200078e0270 */
[C---:B------:R-:W-:Y:S01]  /*24e0*/  ISETP.GT.AND P2, PT, R13.reuse, 0x28, PT ;  /* 0x000000280d00780c */ /* 0x040fe20003f44270 */
[----:B------:R1:W2:Y:S01]  /*24f0*/  @P3 LDG.E.U16 R60, desc[UR8][R90.64] ;  /* 0x000000085a3c3981 */ /* 0x0002a2000c1e1500 */
[----:B------:R-:W-:-:S03]  /*2500*/  ISETP.GT.AND P3, PT, R13, 0x29, PT ;  /* 0x000000290d00780c */ /* 0x000fc60003f64270 */
[----:B------:R1:W2:Y:S01]  /*2510*/  @P4 LDG.E.U16 R150, desc[UR8][R96.64] ;  /* 0x0000000860964981 */ /* 0x0002a2000c1e1500 */
[----:B------:R-:W-:Y:S01]  /*2520*/  ISETP.GT.AND P4, PT, R13, 0x2a, PT ;  /* 0x0000002a0d00780c */ /* 0x000fe20003f84270 */
[----:B0-----:R-:W-:Y:S01]  /*2530*/  IMAD.WIDE R88, R46, 0x2, R112 ;  /* 0x000000022e587825 */ /* 0x001fe200078e0270 */
[----:B------:R-:W-:Y:S01]  /*2540*/  PRMT R66, RZ, 0x7610, R66 ;  /* 0x00007610ff427816 */ /* 0x000fe20000000042 */
[----:B------:R0:W2:Y:S01]  /*2550*/  @P0 LDG.E.U16 R172, desc[UR8][R58.64] ;  /* 0x000000083aac0981 */ /* 0x0000a2000c1e1500 */
[----:B------:R-:W-:Y:S01]  /*2560*/  PRMT R173, RZ, 0x7610, R173 ;  /* 0x00007610ffad7816 */ /* 0x000fe200000000ad */
[--C-:B-1----:R-:W-:Y:S01]  /*2570*/  IMAD.WIDE R90, R45, 0x2, R112.reuse ;  /* 0x000000022d5a7825 */ /* 0x102fe200078e0270 */
[----:B------:R-:W-:Y:S02]  /*2580*/  ISETP.GT.AND P0, PT, R13, 0x26, PT ;  /* 0x000000260d00780c */ /* 0x000fe40003f04270 */
[----:B------:R1:W2:Y:S01]  /*2590*/  @P1 LDG.E.U16 R66, desc[UR8][R88.64] ;  /* 0x0000000858421981 */ /* 0x0002a2000c1e1500 */
[----:B------:R-:W-:Y:S01]  /*25a0*/  IMAD.WIDE R96, R44, 0x2, R112 ;  /* 0x000000022c607825 */ /* 0x000fe200078e0270 */
[----:B0-----:R-:W-:-:S03]  /*25b0*/  PRMT R59, RZ, 0x7610, R59 ;  /* 0x00007610ff3b7816 */ /* 0x001fc6000000003b */
[----:B------:R-:W-:Y:S01]  /*25c0*/  IMAD.WIDE R98, R43, 0x2, R112 ;  /* 0x000000022b627825 */ /* 0x000fe200078e0270 */
[----:B------:R-:W-:Y:S02]  /*25d0*/  PRMT R58, RZ, 0x7610, R58 ;  /* 0x00007610ff3a7816 */ /* 0x000fe4000000003a */
[C---:B------:R-:W-:Y:S01]  /*25e0*/  ISETP.GT.AND P1, PT, R13.reuse, 0x2c, PT ;  /* 0x0000002c0d00780c */ /* 0x040fe20003f24270 */
[----:B------:R0:W2:Y:S01]  /*25f0*/  @P2 LDG.E.U16 R59, desc[UR8][R90.64] ;  /* 0x000000085a3b2981 */ /* 0x0000a2000c1e1500 */
[----:B------:R-:W-:-:S03]  /*2600*/  ISETP.GT.AND P2, PT, R13, 0x2d, PT ;  /* 0x0000002d0d00780c */ /* 0x000fc60003f44270 */
[----:B------:R0:W2:Y:S01]  /*2610*/  @P3 LDG.E.U16 R58, desc[UR8][R96.64] ;  /* 0x00000008603a3981 */ /* 0x0000a2000c1e1500 */
[----:B------:R-:W-:-:S03]  /*2620*/  ISETP.GT.AND P3, PT, R13, 0x2e, PT ;  /* 0x0000002e0d00780c */ /* 0x000fc60003f64270 */
[----:B------:R0:W2:Y:S01]  /*2630*/  @P4 LDG.E.U16 R173, desc[UR8][R98.64] ;  /* 0x0000000862ad4981 */ /* 0x0000a2000c1e1500 */
[----:B------:R-:W-:Y:S01]  /*2640*/  ISETP.GT.AND P4, PT, R13, 0x2f, PT ;  /* 0x0000002f0d00780c */ /* 0x000fe20003f84270 */
[----:B------:R-:W-:Y:S01]  /*2650*/  IMAD.WIDE R82, R47, 0x2, R112 ;  /* 0x000000022f527825 */ /* 0x000fe200078e0270 */
[----:B------:R-:W-:Y:S02]  /*2660*/  PRMT R80, RZ, 0x7610, R80 ;  /* 0x00007610ff507816 */ /* 0x000fe40000000050 */
[----:B------:R-:W-:Y:S01]  /*2670*/  PRMT R158, RZ, 0x7610, R158 ;  /* 0x00007610ff9e7816 */ /* 0x000fe2000000009e */
[----:B-1----:R-:W-:Y:S01]  /*2680*/  IMAD.WIDE R88, R41, 0x2, R112 ;  /* 0x0000000229587825 */ /* 0x002fe200078e0270 */
[----:B------:R-:W-:Y:S02]  /*2690*/  PRMT R57, RZ, 0x7610, R57 ;  /* 0x00007610ff397816 */ /* 0x000fe40000000039 */
[----:B------:R1:W2:Y:S01]  /*26a0*/  @P0 LDG.E.U16 R80, desc[UR8][R82.64] ;  /* 0x0000000852500981 */ /* 0x0002a2000c1e1500 */
[----:B------:R-:W-:Y:S01]  /*26b0*/  PRMT R55, RZ, 0x7610, R55 ;  /* 0x00007610ff377816 */ /* 0x000fe20000000037 */
[----:B0-----:R-:W-:Y:S01]  /*26c0*/  IMAD.WIDE R90, R40, 0x2, R112 ;  /* 0x00000002285a7825 */ /* 0x001fe200078e0270 */
[----:B------:R-:W-:Y:S01]  /*26d0*/  PRMT R65, RZ, 0x7610, R65 ;  /* 0x00007610ff417816 */ /* 0x000fe20000000041 */
[----:B------:R0:W2:Y:S01]  /*26e0*/  @P1 LDG.E.U16 R158, desc[UR8][R88.64] ;  /* 0x00000008589e1981 */ /* 0x0000a2000c1e1500 */
[----:B------:R-:W-:Y:S01]  /*26f0*/  ISETP.GT.AND P0, PT, R13, 0x2b, PT ;  /* 0x0000002b0d00780c */ /* 0x000fe20003f04270 */
[----:B------:R-:W-:-:S04]  /*2700*/  IMAD.WIDE R96, R39, 0x2, R112 ;  /* 0x0000000227607825 */ /* 0x000fc800078e0270 */
[----:B------:R-:W-:Y:S01]  /*2710*/  IMAD.WIDE R98, R38, 0x2, R112 ;  /* 0x0000000226627825 */ /* 0x000fe200078e0270 */
[----:B------:R0:W2:Y:S01]  /*2720*/  @P2 LDG.E.U16 R57, desc[UR8][R90.64] ;  /* 0x000000085a392981 */ /* 0x0000a2000c1e1500 */
[C---:B------:R-:W-:Y:S02]  /*2730*/  ISETP.GT.AND P1, PT, R13.reuse, 0x31, PT ;  /* 0x000000310d00780c */ /* 0x040fe40003f24270 */
[C---:B------:R-:W-:Y:S01]  /*2740*/  ISETP.GT.AND P2, PT, R13.reuse, 0x32, PT ;  /* 0x000000320d00780c */ /* 0x040fe20003f44270 */
[----:B------:R0:W2:Y:S01]  /*2750*/  @P3 LDG.E.U16 R55, desc[UR8][R96.64] ;  /* 0x0000000860373981 */ /* 0x0000a2000c1e1500 */
[----:B------:R-:W-:-:S03]  /*2760*/  ISETP.GT.AND P3, PT, R13, 0x33, PT ;  /* 0x000000330d00780c */ /* 0x000fc60003f64270 */
[----:B------:R0:W2:Y:S01]  /*2770*/  @P4 LDG.E.U16 R65, desc[UR8][R98.64] ;  /* 0x0000000862414981 */ /* 0x0000a2000c1e1500 */
[----:B------:R-:W-:Y:S01]  /*2780*/  ISETP.GT.AND P4, PT, R13, 0x34, PT ;  /* 0x000000340d00780c */ /* 0x000fe20003f84270 */
[----:B-1----:R-:W-:Y:S01]  /*2790*/  IMAD.WIDE R82, R42, 0x2, R112 ;  /* 0x000000022a527825 */ /* 0x002fe200078e0270 */
[----:B------:R-:W-:Y:S02]  /*27a0*/  PRMT R166, RZ, 0x7610, R166 ;  /* 0x00007610ffa67816 */ /* 0x000fe400000000a6 */
[----:B------:R-:W-:Y:S01]  /*27b0*/  PRMT R177, RZ, 0x7610, R177 ;  /* 0x00007610ffb17816 */ /* 0x000fe200000000b1 */
[----:B0-----:R-:W-:Y:S01]  /*27c0*/  IMAD.WIDE R88, R36, 0x2, R112 ;  /* 0x0000000224587825 */ /* 0x001fe200078e0270 */
[----:B------:R-:W-:Y:S02]  /*27d0*/  PRMT R178, RZ, 0x7610, R178 ;  /* 0x00007610ffb27816 */ /* 0x000fe400000000b2 */
[----:B------:R0:W2:Y:S01]  /*27e0*/  @P0 LDG.E.U16 R166, desc[UR8][R82.64] ;  /* 0x0000000852a60981 */ /* 0x0000a2000c1e1500 */
[----:B------:R-:W-:Y:S01]  /*27f0*/  PRMT R179, RZ, 0x7610, R179 ;  /* 0x00007610ffb37816 */ /* 0x000fe200000000b3 */
[----:B------:R-:W-:Y:S01]  /*2800*/  IMAD.WIDE R90, R35, 0x2, R112 ;  /* 0x00000002235a7825 */ /* 0x000fe200078e0270 */
        /* <DEDUP_REMOVED lines=10> */
[----:B------:R-:W2:Y:S01]  /*28b0*/  @P4 LDG.E.U16 R180, desc[UR8][R98.64] ;  /* 0x0000000862b44981 */ /* 0x000ea2000c1e1500 */
[----:B------:R-:W-:Y:S01]  /*28c0*/  ISETP.GT.AND P4, PT, R13, 0x38, PT ;  /* 0x000000380d00780c */ /* 0x000fe20003f84270 */
[----:B0-----:R-:W-:Y:S01]  /*28d0*/  IMAD.WIDE R82, R37, 0x2, R112 ;  /* 0x0000000225527825 */ /* 0x001fe200078e0270 */
[----:B------:R-:W-:Y:S02]  /*28e0*/  PRMT R176, RZ, 0x7610, R176 ;  /* 0x00007610ffb07816 */ /* 0x000fe400000000b0 */
[----:B------:R-:W-:Y:S01]  /*28f0*/  PRMT R181, RZ, 0x7610, R181 ;  /* 0x00007610ffb57816 */ /* 0x000fe200000000b5 */
[----:B-1----:R-:W-:Y:S01]  /*2900*/  IMAD.WIDE R88, R31, 0x2, R112 ;  /* 0x000000021f587825 */ /* 0x002fe200078e0270 */
[----:B------:R-:W-:Y:S02]  /*2910*/  PRMT R182, RZ, 0x7610, R182 ;  /* 0x00007610ffb67816 */ /* 0x000fe400000000b6 */
[----:B------:R0:W2:Y:S01]  /*2920*/  @P0 LDG.E.U16 R176, desc[UR8][R82.64] ;  /* 0x0000000852b00981 */ /* 0x0000a2000c1e1500 */
[----:B------:R-:W-:Y:S01]  /*2930*/  PRMT R183, RZ, 0x7610, R183 ;  /* 0x00007610ffb77816 */ /* 0x000fe200000000b7 */
[----:B------:R-:W-:Y:S01]  /*2940*/  IMAD.WIDE R90, R30, 0x2, R112 ;  /* 0x000000021e5a7825 */ /* 0x000fe200078e0270 */
[----:B------:R-:W-:Y:S01]  /*2950*/  PRMT R185, RZ, 0x7610, R185 ;  /* 0x00007610ffb97816 */ /* 0x000fe200000000b9 */
[----:B------:R1:W2:Y:S02]  /*2960*/  @P2 LDG.E.U16 R182, desc[UR8][R88.64] ;  /* 0x0000000858b62981 */ /* 0x0002a4000c1e1500 */
[----:B------:R-:W-:-:S04]  /*2970*/  IMAD.WIDE R96, R29, 0x2, R112 ;  /* 0x000000021d607825 */ /* 0x000fc800078e0270 */
[----:B0-----:R-:W-:Y:S01]  /*2980*/  IMAD.WIDE R82, R32, 0x2, R112 ;  /* 0x0000000220527825 */ /* 0x001fe200078e0270 */
[----:B------:R-:W2:Y:S01]  /*2990*/  @P3 LDG.E.U16 R183, desc[UR8][R90.64] ;  /* 0x000000085ab73981 */ /* 0x000ea2000c1e1500 */
[C---:B------:R-:W-:Y:S02]  /*29a0*/  ISETP.GT.AND P2, PT, R13.reuse, 0x39, PT ;  /* 0x000000390d00780c */ /* 0x040fe40003f44270 */
[C---:B------:R-:W-:Y:S01]  /*29b0*/  ISETP.GT.AND P3, PT, R13.reuse, 0x3a, PT ;  /* 0x0000003a0d00780c */ /* 0x040fe20003f64270 */
[----:B------:R0:W2:Y:S01]  /*29c0*/  @P1 LDG.E.U16 R181, desc[UR8][R82.64] ;  /* 0x0000000852b51981 */ /* 0x0000a2000c1e1500 */
[----:B------:R-:W-:-:S03]  /*29d0*/  ISETP.GT.AND P1, PT, R13, 0x1, PT ;  /* 0x000000010d00780c */ /* 0x000fc60003f24270 */
[----:B------:R0:W2:Y:S01]  /*29e0*/  @P4 LDG.E.U16 R185, desc[UR8][R96.64] ;  /* 0x0000000860b94981 */ /* 0x0000a2000c1e1500 */
[----:B------:R-:W-:Y:S01]  /*29f0*/  ISETP.GT.AND P4, PT, R13, 0x3b, PT ;  /* 0x0000003b0d00780c */ /* 0x000fe20003f84270 */
[----:B------:R-:W3:Y:S01]  /*2a00*/  S2R R184, SR_TID.X ;  /* 0x0000000000b87919 */ /* 0x000ee20000002100 */
[----:B------:R-:W-:Y:S01]  /*2a10*/  PRMT R187, RZ, 0x7610, R187 ;  /* 0x00007610ffbb7816 */ /* 0x000fe200000000bb */
[----:B------:R-:W-:Y:S01]  /*2a20*/  IMAD.WIDE R98, R28, 0x2, R112 ;  /* 0x000000021c627825 */ /* 0x000fe200078e0270 */
[----:B------:R-:W-:Y:S02]  /*2a30*/  PRMT R188, RZ, 0x7610, R188 ;  /* 0x00007610ffbc7816 */ /* 0x000fe400000000bc */
[----:B------:R-:W-:Y:S01]  /*2a40*/  PRMT R189, RZ, 0x7610, R189 ;  /* 0x00007610ffbd7816 */ /* 0x000fe200000000bd */
[----:B-1----:R-:W-:Y:S01]  /*2a50*/  IMAD.WIDE R88, R27, 0x2, R112 ;  /* 0x000000021b587825 */ /* 0x002fe200078e0270 */
[----:B------:R-:W-:Y:S01]  /*2a60*/  PRMT R190, RZ, 0x7610, R190 ;  /* 0x00007610ffbe7816 */ /* 0x000fe200000000be */
[----:B------:R1:W2:Y:S02]  /*2a70*/  @P2 LDG.E.U16 R187, desc[UR8][R98.64] ;  /* 0x0000000862bb2981 */ /* 0x0002a4000c1e1500 */
[----:B0-----:R-:W-:-:S04]  /*2a80*/  IMAD.WIDE R82, R191, 0x2, R112 ;  /* 0x00000002bf527825 */ /* 0x001fc800078e0270 */
[--C-:B------:R-:W-:Y:S01]  /*2a90*/  IMAD.WIDE R90, R26, 0x2, R112.reuse ;  /* 0x000000021a5a7825 */ /* 0x100fe200078e0270 */
[----:B------:R0:W2:Y:S01]  /*2aa0*/  @P3 LDG.E.U16 R189, desc[UR8][R88.64] ;  /* 0x0000000858bd3981 */ /* 0x0000a2000c1e1500 */
[C---:B------:R-:W-:Y:S02]  /*2ab0*/  ISETP.GT.AND P0, PT, R13.reuse, RZ, PT ;  /* 0x000000ff0d00720c */ /* 0x040fe40003f04270 */
[C---:B------:R-:W-:Y:S01]  /*2ac0*/  ISETP.GT.AND P2, PT, R13.reuse, 0x3d, PT ;  /* 0x0000003d0d00780c */ /* 0x040fe20003f44270 */
[----:B------:R0:W2:Y:S01]  /*2ad0*/  @P1 LDG.E.U16 R188, desc[UR8][R82.64] ;  /* 0x0000000852bc1981 */ /* 0x0000a2000c1e1500 */
[C---:B------:R-:W-:Y:S02]  /*2ae0*/  ISETP.GT.AND P1, PT, R13.reuse, 0x3c, PT ;  /* 0x0000003c0d00780c */ /* 0x040fe40003f24270 */
[C---:B------:R-:W-:Y:S01]  /*2af0*/  ISETP.GT.AND P3, PT, R13.reuse, 0x3e, PT ;  /* 0x0000003e0d00780c */ /* 0x040fe20003f64270 */
[----:B------:R3:W2:Y:S01]  /*2b00*/  @P4 LDG.E.U16 R190, desc[UR8][R90.64] ;  /* 0x000000085abe4981 */ /* 0x0006a2000c1e1500 */
[----:B------:R-:W-:Y:S01]  /*2b10*/  ISETP.GT.AND P4, PT, R13, 0x3f, PT ;  /* 0x0000003f0d00780c */ /* 0x000fe20003f84270 */
[----:B------:R-:W-:Y:S01]  /*2b20*/  IMAD.WIDE R96, R25, 0x2, R112 ;  /* 0x0000000219607825 */ /* 0x000fe200078e0270 */
[----:B------:R-:W-:-:S02]  /*2b30*/  PRMT R186, RZ, 0x7610, R186 ;  /* 0x00007610ffba7816 */ /* 0x000fc400000000ba */
[----:B------:R-:W-:Y:S01]  /*2b40*/  PRMT R191, RZ, 0x7610, R191 ;  /* 0x00007610ffbf7816 */ /* 0x000fe200000000bf */
[----:B-1----:R-:W-:Y:S01]  /*2b50*/  IMAD.WIDE R98, R24, 0x2, R112 ;  /* 0x0000000218627825 */ /* 0x002fe200078e0270 */
[----:B------:R-:W-:Y:S02]  /*2b60*/  PRMT R192, RZ, 0x7610, R192 ;  /* 0x00007610ffc07816 */ /* 0x000fe400000000c0 */
[----:B------:R-:W-:Y:S01]  /*2b70*/  PRMT R193, RZ, 0x7610, R193 ;  /* 0x00007610ffc17816 */ /* 0x000fe200000000c1 */
[----:B0-----:R-:W-:Y:S01]  /*2b80*/  IMAD.WIDE R88, R23, 0x2, R112 ;  /* 0x0000000217587825 */ /* 0x001fe200078e0270 */
[----:B------:R-:W-:Y:S01]  /*2b90*/  PRMT R195, RZ, 0x7610, R195 ;  /* 0x00007610ffc37816 */ /* 0x000fe200000000c3 */
[----:B------:R-:W2:Y:S02]  /*2ba0*/  @P0 LDG.E.U16 R186, desc[UR8][R112.64] ;  /* 0x0000000870ba0981 */ /* 0x000ea4000c1e1500 */
[----:B------:R-:W-:Y:S02]  /*2bb0*/  IMAD.WIDE R82, R22, 0x2, R112 ;  /* 0x0000000216527825 */ /* 0x000fe400078e0270 */
[----:B------:R-:W2:Y:S04]  /*2bc0*/  @P1 LDG.E.U16 R191, desc[UR8][R96.64] ;  /* 0x0000000860bf1981 */ /* 0x000ea8000c1e1500 */
[----:B------:R-:W2:Y:S04]  /*2bd0*/  @P2 LDG.E.U16 R192, desc[UR8][R98.64] ;  /* 0x0000000862c02981 */ /* 0x000ea8000c1e1500 */
[----:B------:R-:W2:Y:S04]  /*2be0*/  @P3 LDG.E.U16 R193, desc[UR8][R88.64] ;  /* 0x0000000858c13981 */ /* 0x000ea8000c1e1500 */
[----:B------:R0:W2:Y:S01]  /*2bf0*/  @P4 LDG.E.U16 R195, desc[UR8][R82.64] ;  /* 0x0000000852c34981 */ /* 0x0000a2000c1e1500 */
[----:B---3--:R-:W-:-:S04]  /*2c00*/  LOP3.LUT R194, R184, 0x3f, RZ, 0xc0, !PT ;  /* 0x0000003fb8c27812 */ /* 0x008fc800078ec0ff */
[----:B------:R-:W-:Y:S01]  /*2c10*/  ISETP.GE.AND P0, PT, R194, R13, PT ;  /* 0x0000000dc200720c */ /* 0x000fe20003f06270 */
[C---:B------:R-:W-:Y:S01]  /*2c20*/  IMAD.WIDE R90, R19.reuse, 0x2, R116 ;  /* 0x00000002135a7825 */ /* 0x040fe200078e0274 */
[----:B------:R-:W-:Y:S01]  /*2c30*/  PRMT R196, RZ, 0x7610, R196 ;  /* 0x00007610ffc47816 */ /* 0x000fe200000000c4 */
[----:B------:R-:W-:Y:S01]  /*2c40*/  BAR.SYNC.DEFER_BLOCKING 0x0 ;  /* 0x0000000000007b1d */ /* 0x000fe20000010000 */
[----:B------:R-:W-:Y:S01]  /*2c50*/  PRMT R201, RZ, 0x7610, R201 ;  /* 0x00007610ffc97816 */ /* 0x000fe200000000c9 */
[C---:B0-----:R-:W-:Y:S01]  /*2c60*/  IMAD.WIDE R82, R19.reuse, 0x2, R120 ;  /* 0x0000000213527825 */ /* 0x041fe200078e0278 */
[----:B------:R-:W-:Y:S02]  /*2c70*/  PRMT R200, RZ, 0x7610, R200 ;  /* 0x00007610ffc87816 */ /* 0x000fe400000000c8 */
[----:B------:R-:W-:Y:S01]  /*2c80*/  PRMT R199, RZ, 0x7610, R199 ;  /* 0x00007610ffc77816 */ /* 0x000fe200000000c7 */
[----:B------:R-:W-:Y:S01]  /*2c90*/  IMAD.WIDE R88, R19, 0x2, R118 ;  /* 0x0000000213587825 */ /* 0x000fe200078e0276 */
[----:B------:R-:W-:-:S02]  /*2ca0*/  PRMT R198, RZ, 0x7610, R198 ;  /* 0x00007610ffc67816 */ /* 0x000fc400000000c6 */
[----:B------:R-:W-:Y:S01]  /*2cb0*/  PRMT R197, RZ, 0x7610, R197 ;  /* 0x00007610ffc57816 */ /* 0x000fe200000000c5 */
[----:B------:R-:W-:Y:S01]  /*2cc0*/  IMAD.WIDE R96, R19, 0x2, R110 ;  /* 0x0000000213607825 */ /* 0x000fe200078e026e */
[----:B------:R-:W-:-:S03]  /*2cd0*/  PRMT R206, RZ, 0x7610, R206 ;  /* 0x00007610ffce7816 */ /* 0x000fc600000000ce */
[----:B------:R-:W-:Y:S01]  /*2ce0*/  IMAD.WIDE R98, R19, 0x2, R108 ;  /* 0x0000000213627825 */ /* 0x000fe200078e026c */
[----:B------:R-:W-:Y:S02]  /*2cf0*/  PRMT R205, RZ, 0x7610, R205 ;  /* 0x00007610ffcd7816 */ /* 0x000fe400000000cd */
[----:B------:R-:W-:Y:S01]  /*2d00*/  PRMT R204, RZ, 0x7610, R204 ;  /* 0x00007610ffcc7816 */ /* 0x000fe200000000cc */
[----:B------:R0:W3:Y:S01]  /*2d10*/  @!P0 LDG.E.U16 R196, desc[UR8][R90.64] ;  /* 0x000000085ac48981 */ /* 0x0000e2000c1e1500 */
[----:B------:R-:W-:-:S03]  /*2d20*/  PRMT R203, RZ, 0x7610, R203 ;  /* 0x00007610ffcb7816 */ /* 0x000fc600000000cb */
[----:B------:R1:W3:Y:S01]  /*2d30*/  @!P0 LDG.E.U16 R201, desc[UR8][R82.64] ;  /* 0x0000000852c98981 */ /* 0x0002e2000c1e1500 */
[----:B------:R-:W-:-:S03]  /*2d40*/  PRMT R202, RZ, 0x7610, R202 ;  /* 0x00007610ffca7816 */ /* 0x000fc600000000ca */
[----:B------:R5:W3:Y:S01]  /*2d50*/  @!P0 LDG.E.U16 R200, desc[UR8][R88.64] ;  /* 0x0000000858c88981 */ /* 0x000ae2000c1e1500 */
[----:B0-----:R-:W-:-:S03]  /*2d60*/  IMAD.WIDE R90, R19, 0x2, R114 ;  /* 0x00000002135a7825 */ /* 0x001fc600078e0272 */
[----:B------:R0:W3:Y:S01]  /*2d70*/  @!P0 LDG.E.U16 R198, desc[UR8][R96.64] ;  /* 0x0000000860c68981 */ /* 0x0000e2000c1e1500 */
[----:B-1----:R-:W-:-:S03]  /*2d80*/  IMAD.WIDE R82, R19, 0x2, R124 ;  /* 0x0000000213527825 */ /* 0x002fc600078e027c */
[----:B------:R1:W3:Y:S01]  /*2d90*/  @!P0 LDG.E.U16 R199, desc[UR8][R90.64] ;  /* 0x000000085ac78981 */ /* 0x0002e2000c1e1500 */
[----:B-----5:R-:W-:-:S03]  /*2da0*/  IMAD.WIDE R88, R19, 0x2, R122 ;  /* 0x0000000213587825 */ /* 0x020fc600078e027a */
[----:B------:R5:W3:Y:S01]  /*2db0*/  @!P0 LDG.E.U16 R197, desc[UR8][R98.64] ;  /* 0x0000000862c58981 */ /* 0x000ae2000c1e1500 */
[C---:B0-----:R-:W-:Y:S01]  /*2dc0*/  IMAD.WIDE R96, R19.reuse, 0x2, R130 ;  /* 0x0000000213607825 */ /* 0x041fe200078e0282 */
[----:B------:R-:W-:Y:S02]  /*2dd0*/  PRMT R209, RZ, 0x7610, R209 ;  /* 0x00007610ffd17816 */ /* 0x000fe400000000d1 */
[----:B------:R0:W3:Y:S01]  /*2de0*/  @!P0 LDG.E.U16 R206, desc[UR8][R82.64] ;  /* 0x0000000852ce8981 */ /* 0x0000e2000c1e1500 */
[C---:B-1----:R-:W-:Y:S01]  /*2df0*/  IMAD.WIDE R90, R19.reuse, 0x2, R132 ;  /* 0x00000002135a7825 */ /* 0x042fe200078e0284 */
[----:B------:R-:W-:Y:S02]  /*2e00*/  PRMT R207, RZ, 0x7610, R207 ;  /* 0x00007610ffcf7816 */ /* 0x000fe400000000cf */
[----:B------:R1:W3:Y:S01]  /*2e10*/  @!P0 LDG.E.U16 R205, desc[UR8][R88.64] ;  /* 0x0000000858cd8981 */ /* 0x0002e2000c1e1500 */
[----:B-----5:R-:W-:Y:S01]  /*2e20*/  IMAD.WIDE R98, R19, 0x2, R134 ;  /* 0x0000000213627825 */ /* 0x020fe200078e0286 */
[----:B------:R-:W-:-:S02]  /*2e30*/  PRMT R210, RZ, 0x7610, R210 ;  /* 0x00007610ffd27816 */ /* 0x000fc400000000d2 */
[----:B------:R5:W3:Y:S01]  /*2e40*/  @!P0 LDG.E.U16 R204, desc[UR8][R90.64] ;  /* 0x000000085acc8981 */ /* 0x000ae2000c1e1500 */
[----:B------:R-:W-:Y:S01]  /*2e50*/  PRMT R208, RZ, 0x7610, R208 ;  /* 0x00007610ffd07816 */ /* 0x000fe200000000d0 */
[C---:B0-----:R-:W-:Y:S01]  /*2e60*/  IMAD.WIDE R82, R19.reuse, 0x2, R136 ;  /* 0x0000000213527825 */ /* 0x041fe200078e0288 */
[----:B------:R-:W-:Y:S01]  /*2e70*/  PRMT R211, RZ, 0x7610, R211 ;  /* 0x00007610ffd37816 */ /* 0x000fe200000000d3 */
[----:B------:R0:W3:Y:S02]  /*2e80*/  @!P0 LDG.E.U16 R203, desc[UR8][R96.64] ;  /* 0x0000000860cb8981 */ /* 0x0000e4000c1e1500 */
[C---:B-1----:R-:W-:Y:S02]  /*2e90*/  IMAD.WIDE R88, R19.reuse, 0x2, R128 ;  /* 0x0000000213587825 */ /* 0x042fe400078e0280 */
[----:B------:R1:W3:Y:S02]  /*2ea0*/  @!P0 LDG.E.U16 R202, desc[UR8][R98.64] ;  /* 0x0000000862ca8981 */ /* 0x0002e4000c1e1500 */
[----:B-----5:R-:W-:-:S02]  /*2eb0*/  IMAD.WIDE R90, R19, 0x2, R140 ;  /* 0x00000002135a7825 */ /* 0x020fc400078e028c */
[----:B------:R5:W3:Y:S02]  /*2ec0*/  @!P0 LDG.E.U16 R209, desc[UR8][R82.64] ;  /* 0x0000000852d18981 */ /* 0x000ae4000c1e1500 */
[C---:B0-----:R-:W-:Y:S02]  /*2ed0*/  IMAD.WIDE R96, R19.reuse, 0x2, R126 ;  /* 0x0000000213607825 */ /* 0x041fe400078e027e */
[----:B------:R0:W3:Y:S02]  /*2ee0*/  @!P0 LDG.E.U16 R207, desc[UR8][R88.64] ;  /* 0x0000000858cf8981 */ /* 0x0000e4000c1e1500 */
[----:B-1----:R-:W-:Y:S02]  /*2ef0*/  IMAD.WIDE R98, R19, 0x2, R138 ;  /* 0x0000000213627825 */ /* 0x002fe400078e028a */
[----:B------:R1:W3:Y:S04]  /*2f00*/  @!P0 LDG.E.U16 R210, desc[UR8][R90.64] ;  /* 0x000000085ad28981 */ /* 0x0002e8000c1e1500 */
[----:B------:R-:W3:Y:S04]  /*2f10*/  @!P0 LDG.E.U16 R208, desc[UR8][R96.64] ;  /* 0x0000000860d08981 */ /* 0x000ee8000c1e1500 */
[----:B------:R-:W3:Y:S01]  /*2f20*/  @!P0 LDG.E.U16 R211, desc[UR8][R98.64] ;  /* 0x0000000862d38981 */ /* 0x000ee2000c1e1500 */
[----:B------:R-:W4:Y:S01]  /*2f30*/  S2R R212, SR_TID.X ;  /* 0x0000000000d47919 */ /* 0x000f220000002100 */
[----:B------:R-:W1:Y:S01]  /*2f40*/  S2UR UR5, SR_CgaCtaId ;  /* 0x00000000000579c3 */ /* 0x000e620000008800 */
[C---:B------:R-:W-:Y:S01]  /*2f50*/  IMAD.SHL.U32 R214, R184.reuse, 0x2, RZ ;  /* 0x00000002b8d67824 */ /* 0x040fe200078e00ff */
[----:B------:R-:W-:Y:S01]  /*2f60*/  LOP3.LUT R213, R184, 0x7, RZ, 0xc0, !PT ;  /* 0x00000007b8d57812 */ /* 0x000fe200078ec0ff */
[----:B------:R-:W-:-:S03]  /*2f70*/  UMOV UR4, 0x400 ;  /* 0x0000040000047882 */ /* 0x000fc60000000000 */
[----:B------:R-:W-:Y:S01]  /*2f80*/  LOP3.LUT R215, R214, 0x10, RZ, 0xc0, !PT ;  /* 0x00000010d6d77812 */ /* 0x000fe200078ec0ff */
[----:B------:R-:W-:-:S03]  /*2f90*/  IMAD R213, R213, 0x90, RZ ;  /* 0x00000090d5d57824 */ /* 0x000fc600078e02ff */
[----:B-----5:R-:W-:Y:S01]  /*2fa0*/  LOP3.LUT R82, R215, 0x20, R184, 0xf8, !PT ;  /* 0x00000020d7527812 */ /* 0x020fe200078ef8b8 */
[----:B------:R-:W-:-:S03]  /*2fb0*/  IMAD.SHL.U32 R184, R184, 0x40, RZ ;  /* 0x00000040b8b87824 */ /* 0x000fc600078e00ff */
[----:B0-----:R-:W-:Y:S01]  /*2fc0*/  LOP3.LUT R89, R213, R82, RZ, 0x3c, !PT ;  /* 0x00000052d5597212 */ /* 0x001fe200078e3cff */
[----:B-1----:R-:W-:Y:S01]  /*2fd0*/  ULEA UR4, UR5, UR4, 0x18 ;  /* 0x0000000405047291 */ /* 0x002fe2000f8ec03f */
[----:B----4-:R-:W-:-:S05]  /*2fe0*/  LOP3.LUT R212, R212, 0x3f, RZ, 0xc0, !PT ;  /* 0x0000003fd4d47812 */ /* 0x010fca00078ec0ff */
[----:B------:R-:W-:-:S05]  /*2ff0*/  IMAD.SHL.U32 R83, R212, 0x2, RZ ;  /* 0x00000002d4537824 */ /* 0x000fca00078e00ff */
[----:B------:R-:W-:Y:S01]  /*3000*/  LOP3.LUT R82, R83, 0x10, RZ, 0x3c, !PT ;  /* 0x0000001053527812 */ /* 0x000fe200078e3cff */
[----:B------:R0:W-:Y:S01]  /*3010*/  STS.U16 [R83+UR4+0x800], R54 ;  /* 0x0008003653007988 */ /* 0x0001e20008000404 */
[----:B------:R-:W-:-:S03]  /*3020*/  LOP3.LUT R184, R89, 0x400, R184, 0xf8, !PT ;  /* 0x0000040059b87812 */ /* 0x000fc600078ef8b8 */
[----:B------:R1:W-:Y:S04]  /*3030*/  STS.U16 [R83+UR4+0x400], R52 ;  /* 0x0004003453007988 */ /* 0x0003e80008000404 */
[----:B------:R-:W-:Y:S01]  /*3040*/  STS.U16 [R83+UR4+0xc00], R56 ;  /* 0x000c003853007988 */ /* 0x000fe20008000404 */
[----:B0-----:R-:W-:-:S03]  /*3050*/  LOP3.LUT R54, R83, 0x20, RZ, 0x3c, !PT ;  /* 0x0000002053367812 */ /* 0x001fc600078e3cff */
[----:B--2---:R-:W-:Y:S04]  /*3060*/  STS.U16 [R83+UR4+0x1000], R64 ;  /* 0x0010004053007988 */ /* 0x004fe80008000404 */
[----:B------:R-:W-:Y:S01]  /*3070*/  STS.U16 [R83+UR4+0x1400], R59 ;  /* 0x0014003b53007988 */ /* 0x000fe20008000404 */
[C---:B-1----:R-:W-:Y:S02]  /*3080*/  LOP3.LUT R52, R83.reuse, 0x30, RZ, 0x3c, !PT ;  /* 0x0000003053347812 */ /* 0x042fe400078e3cff */
[----:B------:R-:W-:Y:S01]  /*3090*/  LOP3.LUT R89, R83, 0x40, RZ, 0x3c, !PT ;  /* 0x0000004053597812 */ /* 0x000fe200078e3cff */
[----:B------:R-:W0:Y:S01]  /*30a0*/  S2UR UR6, SR_CgaCtaId ;  /* 0x00000000000679c3 */ /* 0x000e220000008800 */
[----:B------:R-:W-:Y:S01]  /*30b0*/  UMOV UR5, 0x400 ;  /* 0x0000040000057882 */ /* 0x000fe20000000000 */
[----:B------:R-:W-:Y:S01]  /*30c0*/  LOP3.LUT R213, R213, 0x30, R214, 0x78, !PT ;  /* 0x00000030d5d57812 */ /* 0x000fe200078e78d6 */
[----:B0-----:R-:W-:Y:S01]  /*30d0*/  ULEA UR5, UR6, UR5, 0x18 ;  /* 0x0000000506057291 */ /* 0x001fe2000f8ec03f */
[----:B------:R-:W-:Y:S04]  /*30e0*/  STS.U16 [R83+UR4+0x1800], R176 ;  /* 0x001800b053007988 */ /* 0x000fe80008000404 */
[----:B------:R-:W-:Y:S04]  /*30f0*/  STS.U16 [R83+UR4+0x1c00], R185 ;  /* 0x001c00b953007988 */ /* 0x000fe80008000404 */
[----:B------:R-:W-:Y:S04]  /*3100*/  STS.U16 [R83+UR4], R186 ;  /* 0x000000ba53007988 */ /* 0x000fe80008000404 */
[----:B------:R0:W-:Y:S04]  /*3110*/  STS.U16 [R82+UR4+0xc80], R53 ;  /* 0x000c803552007988 */ /* 0x0001e80008000404 */
[----:B------:R-:W-:Y:S04]  /*3120*/  STS.U16 [R82+UR4+0x80], R188 ;  /* 0x000080bc52007988 */ /* 0x000fe80008000404 */
[----:B------:R-:W-:Y:S01]  /*3130*/  STS.U16 [R82+UR4+0x480], R165 ;  /* 0x000480a552007988 */ /* 0x000fe20008000404 */
[----:B0-----:R-:W-:-:S03]  /*3140*/  IMAD.SHL.U32 R53, R194, 0x2, RZ ;  /* 0x00000002c2357824 */ /* 0x001fc600078e00ff */
[----:B------:R-:W-:Y:S04]  /*3150*/  STS.U16 [R82+UR4+0x880], R79 ;  /* 0x0008804f52007988 */ /* 0x000fe80008000404 */
[----:B------:R-:W-:Y:S04]  /*3160*/  STS.U16 [R82+UR4+0x1080], R172 ;  /* 0x001080ac52007988 */ /* 0x000fe80008000404 */
[----:B------:R-:W-:Y:S04]  /*3170*/  STS.U16 [R82+UR4+0x1480], R58 ;  /* 0x0014803a52007988 */ /* 0x000fe80008000404 */
[----:B------:R-:W-:Y:S04]  /*3180*/  STS.U16 [R82+UR4+0x1880], R177 ;  /* 0x001880b152007988 */ /* 0x000fe80008000404 */
[----:B------:R-:W-:Y:S01]  /*3190*/  STS.U16 [R82+UR4+0x1c80], R187 ;  /* 0x001c80bb52007988 */ /* 0x000fe20008000404 */
[----:B------:R-:W-:-:S03]  /*31a0*/  LOP3.LUT R91, R53, 0x60, RZ, 0x3c, !PT ;  /* 0x00000060355b7812 */ /* 0x000fc600078e3cff */
[----:B------:R0:W-:Y:S04]  /*31b0*/  STS.U16 [R54+UR4+0x1100], R62 ;  /* 0x0011003e36007988 */ /* 0x0001e80008000404 */
[----:B------:R-:W-:Y:S04]  /*31c0*/  STS.U16 [R54+UR4+0x100], R148 ;  /* 0x0001009436007988 */ /* 0x000fe80008000404 */
[----:B------:R-:W-:Y:S01]  /*31d0*/  STS.U16 [R54+UR4+0x500], R171 ;  /* 0x000500ab36007988 */ /* 0x000fe20008000404 */
[C---:B0-----:R-:W-:Y:S02]  /*31e0*/  LOP3.LUT R62, R83.reuse, 0x50, RZ, 0x3c, !PT ;  /* 0x00000050533e7812 */ /* 0x041fe400078e3cff */
[----:B------:R-:W-:Y:S01]  /*31f0*/  LOP3.LUT R83, R83, 0x60, RZ, 0x3c, !PT ;  /* 0x0000006053537812 */ /* 0x000fe200078e3cff */
[----:B------:R-:W-:Y:S01]  /*3200*/  STS.U16 [R54+UR4+0x900], R175 ;  /* 0x000900af36007988 */ /* 0x000fe20008000404 */
[----:B------:R-:W-:-:S03]  /*3210*/  LOP3.LUT R82, R53, 0x70, RZ, 0x3c, !PT ;  /* 0x0000007035527812 */ /* 0x000fc600078e3cff */
[----:B------:R-:W-:Y:S04]  /*3220*/  STS.U16 [R54+UR4+0xd00], R174 ;  /* 0x000d00ae36007988 */ /* 0x000fe80008000404 */
[----:B------:R-:W-:Y:S04]  /*3230*/  STS.U16 [R54+UR4+0x1500], R173 ;  /* 0x001500ad36007988 */ /* 0x000fe80008000404 */
[----:B------:R-:W-:Y:S04]  /*3240*/  STS.U16 [R54+UR4+0x1900], R178 ;  /* 0x001900b236007988 */ /* 0x000fe80008000404 */
[----:B------:R0:W-:Y:S04]  /*3250*/  STS.U16 [R54+UR4+0x1d00], R189 ;  /* 0x001d00bd36007988 */ /* 0x0001e80008000404 */
[----:B------:R-:W-:Y:S04]  /*3260*/  STS.U16 [R52+UR4+0x180], R170 ;  /* 0x000180aa34007988 */ /* 0x000fe80008000404 */
[----:B------:R-:W-:Y:S04]  /*3270*/  STS.U16 [R52+UR4+0x580], R169 ;  /* 0x000580a934007988 */ /* 0x000fe80008000404 */
[----:B------:R-:W-:Y:S04]  /*3280*/  STS.U16 [R52+UR4+0x980], R168 ;  /* 0x000980a834007988 */ /* 0x000fe80008000404 */
[----:B------:R-:W-:Y:S04]  /*3290*/  STS.U16 [R52+UR4+0xd80], R167 ;  /* 0x000d80a734007988 */ /* 0x000fe80008000404 */
[----:B------:R-:W-:Y:S04]  /*32a0*/  STS.U16 [R52+UR4+0x1180], R61 ;  /* 0x0011803d34007988 */ /* 0x000fe80008000404 */
[----:B------:R-:W-:Y:S04]  /*32b0*/  STS.U16 [R52+UR4+0x1580], R166 ;  /* 0x001580a634007988 */ /* 0x000fe80008000404 */
[----:B------:R-:W-:Y:S04]  /*32c0*/  STS.U16 [R52+UR4+0x1980], R179 ;  /* 0x001980b334007988 */ /* 0x000fe80008000404 */
[----:B------:R-:W-:Y:S01]  /*32d0*/  STS.U16 [R52+UR4+0x1d80], R190 ;  /* 0x001d80be34007988 */ /* 0x000fe20008000404 */
[----:B0-----:R-:W-:-:S03]  /*32e0*/  LOP3.LUT R54, R53, 0x10, RZ, 0x3c, !PT ;  /* 0x0000001035367812 */ /* 0x001fc600078e3cff */
[----:B------:R-:W-:Y:S04]  /*32f0*/  STS.U16 [R89+UR4+0x200], R164 ;  /* 0x000200a459007988 */ /* 0x000fe80008000404 */
        /* <DEDUP_REMOVED lines=16> */
[----:B------:R0:W-:Y:S04]  /*3400*/  STS.U16 [R91+UR4+0x1700], R55 ;  /* 0x001700375b007988 */ /* 0x0001e80008000404 */
[----:B------:R1:W-:Y:S04]  /*3410*/  STS.U16 [R91+UR4+0x700], R144 ;  /* 0x000700905b007988 */ /* 0x0003e80008000404 */
[----:B------:R2:W-:Y:S01]  /*3420*/  STS.U16 [R91+UR4+0xb00], R142 ;  /* 0x000b008e5b007988 */ /* 0x0005e20008000404 */
        /* <DEDUP_REMOVED lines=13> */
[----:B---3--:R-:W-:Y:S04]  /*3500*/  STS.U16 [R53+UR4+0x2000], R196 ;  /* 0x002000c435007988 */ /* 0x008fe80008000404 */
        /* <DEDUP_REMOVED lines=15> */
[----:B------:R-:W-:Y:S01]  /*3600*/  BAR.SYNC.DEFER_BLOCKING 0x0 ;  /* 0x0000000000007b1d */ /* 0x000fe20000010000 */
[----:B-1----:R-:W-:-:S05]  /*3610*/  LOP3.LUT R144, R184, 0x40, RZ, 0x3c, !PT ;  /* 0x00000040b8907812 */ /* 0x002fca00078e3cff */
[----:B------:R-:W-:Y:S04]  /*3620*/  LDSM.16.M88.4 R52, [R213+UR5+0x2000] ;  /* 0x00200005d534783b */ /* 0x000fe80008000200 */
[----:B------:R-:W0:Y:S04]  /*3630*/  LDSM.16.MT88.4 R96, [R144+UR5] ;  /* 0x000000059060783b */ /* 0x000e280008004200 */
[----:B------:R-:W1:Y:S04]  /*3640*/  LDSM.16.MT88.4 R76, [R184+UR5] ;  /* 0x00000005b84c783b */ /* 0x000e680008004200 */
[----:B------:R-:W3:Y:S04]  /*3650*/  LDSM.16.M88.4 R56, [R213+UR5+0x2400] ;  /* 0x00240005d538783b */ /* 0x000ee80008000200 */
[----:B------:R-:W4:Y:S04]  /*3660*/  LDSM.16.MT88.4 R64, [R144+UR5+0x800] ;  /* 0x000800059040783b */ /* 0x000f280008004200 */
[----:B------:R-:W5:Y:S01]  /*3670*/  LDSM.16.MT88.4 R60, [R184+UR5+0x800] ;  /* 0x00080005b83c783b */ /* 0x000f620008004200 */
[----:B--2---:R-:W-:-:S05]  /*3680*/  LOP3.LUT R142, R213, 0x40, RZ, 0x3c, !PT ;  /* 0x00000040d58e7812 */ /* 0x004fca00078e3cff */
[----:B------:R-:W-:Y:S04]  /*3690*/  LDSM.16.M88.4 R80, [R142+UR5+0x2000] ;  /* 0x002000058e50783b */ /* 0x000fe80008000200 */
[----:B------:R-:W-:Y:S01]  /*36a0*/  LDSM.16.M88.4 R88, [R142+UR5+0x2400] ;  /* 0x002400058e58783b */ /* 0x000fe20008000200 */
[-C--:B0-----:R-:W-:Y:S06]  /*36b0*/  HMMA.16816.F32.BF16 R84, R96, R52.reuse, R84 ;  /* 0x000000346054723c */ /* 0x081fec0000041854 */
[C---:B-1----:R-:W-:Y:S06]  /*36c0*/  HMMA.16816.F32.BF16 R68, R76.reuse, R52, R68 ;  /* 0x000000344c44723c */ /* 0x042fec0000041844 */
[-C--:B---3--:R-:W-:Y:S01]  /*36d0*/  HMMA.16816.F32.BF16 R72, R76, R56.reuse, R72 ;  /* 0x000000384c48723c */ /* 0x088fe20000041848 */
[----:B------:R-:W0:Y:S05]  /*36e0*/  LDSM.16.MT88.4 R76, [R184+UR5+0x1000] ;  /* 0x00100005b84c783b */ /* 0x000e2a0008004200 */
[----:B------:R-:W-:Y:S01]  /*36f0*/  HMMA.16816.F32.BF16 R92, R96, R56, R92 ;  /* 0x00000038605c723c */ /* 0x000fe2000004185c */
[----:B------:R-:W1:Y:S05]  /*3700*/  LDSM.16.MT88.4 R96, [R144+UR5+0x1000] ;  /* 0x001000059060783b */ /* 0x000e6a0008004200 */
[-C--:B----4-:R-:W-:Y:S06]  /*3710*/  HMMA.16816.F32.BF16 R84, R64, R54.reuse, R84 ;  /* 0x000000364054723c */ /* 0x090fec0000041854 */
[C---:B-----5:R-:W-:Y:S06]  /*3720*/  HMMA.16816.F32.BF16 R68, R60.reuse, R54, R68 ;  /* 0x000000363c44723c */ /* 0x060fec0000041844 */
[-C--:B------:R-:W-:Y:S01]  /*3730*/  HMMA.16816.F32.BF16 R72, R60, R58.reuse, R72 ;  /* 0x0000003a3c48723c */ /* 0x080fe20000041848 */
[----:B------:R-:W2:Y:S05]  /*3740*/  LDSM.16.MT88.4 R60, [R184+UR5+0x1800] ;  /* 0x00180005b83c783b */ /* 0x000eaa0008004200 */
[----:B------:R-:W-:Y:S01]  /*3750*/  HMMA.16816.F32.BF16 R64, R64, R58, R92 ;  /* 0x0000003a4040723c */ /* 0x000fe2000004185c */
[----:B------:R-:W3:Y:S01]  /*3760*/  LDSM.16.MT88.4 R92, [R144+UR5+0x1800] ;  /* 0x00180005905c783b */ /* 0x000ee20008004200 */
[----:B------:R-:W-:-:S10]  /*3770*/  VIADD R10, R10, 0xffffffff ;  /* 0xffffffff0a0a7836 */ /* 0x000fd40000000000 */
[-C--:B0-----:R-:W-:Y:S06]  /*3780*/  HMMA.16816.F32.BF16 R68, R76, R80.reuse, R68 ;  /* 0x000000504c44723c */ /* 0x081fec0000041844 */
[----:B-1----:R-:W-:Y:S06]  /*3790*/  HMMA.16816.F32.BF16 R84, R96, R80, R84 ;  /* 0x000000506054723c */ /* 0x002fec0000041854 */
[-C--:B------:R-:W-:Y:S06]  /*37a0*/  HMMA.16816.F32.BF16 R72, R76, R88.reuse, R72 ;  /* 0x000000584c48723c */ /* 0x080fec0000041848 */
[----:B------:R-:W-:Y:S01]  /*37b0*/  HMMA.16816.F32.BF16 R64, R96, R88, R64 ;  /* 0x000000586040723c */ /* 0x000fe20000041840 */
[----:B------:R-:W-:Y:S01]  /*37c0*/  ISETP.NE.U32.AND P0, PT, R10, RZ, PT ;  /* 0x000000ff0a00720c */ /* 0x000fe20003f05070 */
[----:B------:R-:W-:-:S04]  /*37d0*/  IMAD.WIDE R138, R20, 0x2, R138 ;  /* 0x00000002148a7825 */ /* 0x000fc800078e028a */
[----:B--2---:R-:W-:Y:S01]  /*37e0*/  HMMA.16816.F32.BF16 R68, R60, R82, R68 ;  /* 0x000000523c44723c */ /* 0x004fe20000041844 */
[----:B------:R-:W-:-:S05]  /*37f0*/  IMAD.WIDE R140, R20, 0x2, R140 ;  /* 0x00000002148c7825 */ /* 0x000fca00078e028c */
[----:B---3--:R-:W-:Y:S01]  /*3800*/  HMMA.16816.F32.BF16 R84, R92, R82, R84 ;  /* 0x000000525c54723c */ /* 0x008fe20000041854 */
[----:B------:R-:W-:-:S05]  /*3810*/  IMAD.WIDE R136, R20, 0x2, R136 ;  /* 0x0000000214887825 */ /* 0x000fca00078e0288 */
[----:B------:R-:W-:Y:S01]  /*3820*/  HMMA.16816.F32.BF16 R72, R60, R90, R72 ;  /* 0x0000005a3c48723c */ /* 0x000fe20000041848 */
[----:B------:R-:W-:-:S05]  /*3830*/  IMAD.WIDE R134, R20, 0x2, R134 ;  /* 0x0000000214867825 */ /* 0x000fca00078e0286 */
[----:B------:R-:W-:Y:S01]  /*3840*/  HMMA.16816.F32.BF16 R92, R92, R90, R64 ;  /* 0x0000005a5c5c723c */ /* 0x000fe20000041840 */
[----:B------:R-:W-:-:S04]  /*3850*/  IMAD.WIDE R130, R20, 0x2, R130 ;  /* 0x0000000214827825 */ /* 0x000fc800078e0282 */
        /* <DEDUP_REMOVED lines=12> */
[----:B------:R-:W-:Y:S01]  /*3920*/  VIADD R13, R13, 0xffffffc0 ;  /* 0xffffffc00d0d7836 */ /* 0x000fe20000000000 */
[----:B------:R-:W-:Y:S06]  /*3930*/  @P0 BRA `(.L_x_1) ;  /* 0xffffffe000ac0947 */ /* 0x000fec000383ffff */
[----:B------:R-:W-:Y:S02]  /*3940*/  F2FP.BF16.F32.PACK_AB R95, R95, R94 ;  /* 0x0000005e5f5f723e */ /* 0x000fe400000010ff */
[----:B------:R-:W-:Y:S02]  /*3950*/  F2FP.BF16.F32.PACK_AB R87, R87, R86 ;  /* 0x000000565757723e */ /* 0x000fe400000010ff */
[----:B------:R-:W-:Y:S02]  /*3960*/  F2FP.BF16.F32.PACK_AB R94, R93, R92 ;  /* 0x0000005c5d5e723e */ /* 0x000fe400000010ff */
[----:B------:R-:W-:Y:S02]  /*3970*/  F2FP.BF16.F32.PACK_AB R86, R85, R84 ;  /* 0x000000545556723e */ /* 0x000fe400000010ff */
[----:B------:R-:W-:Y:S02]  /*3980*/  F2FP.BF16.F32.PACK_AB R93, R75, R74 ;  /* 0x0000004a4b5d723e */ /* 0x000fe400000010ff */
[----:B------:R-:W-:-:S02]  /*3990*/  F2FP.BF16.F32.PACK_AB R92, R73, R72 ;  /* 0x00000048495c723e */ /* 0x000fc400000010ff */
[----:B------:R-:W-:Y:S02]  /*39a0*/  F2FP.BF16.F32.PACK_AB R85, R71, R70 ;  /* 0x000000464755723e */ /* 0x000fe400000010ff */
[----:B------:R-:W-:-:S07]  /*39b0*/  F2FP.BF16.F32.PACK_AB R84, R69, R68 ;  /* 0x000000444554723e */ /* 0x000fce00000010ff */
.L_x_0:
[----:B------:R-:W0:Y:S01]  /*39c0*/  S2R R6, SR_TID.X ;  /* 0x0000000000067919 */ /* 0x000e220000002100 */
[----:B------:R-:W1:Y:S01]  /*39d0*/  S2UR UR5, SR_CgaCtaId ;  /* 0x00000000000579c3 */ /* 0x000e620000008800 */
[----:B------:R-:W-:Y:S01]  /*39e0*/  UMOV UR4, 0x400 ;  /* 0x0000040000047882 */ /* 0x000fe20000000000 */
[----:B------:R-:W-:Y:S01]  /*39f0*/  ULDC.64 UR6, c[0x0][0x228] ;  /* 0x00008a0000067ab9 */ /* 0x000fe20000000a00 */
[----:B------:R-:W-:-:S05]  /*3a00*/  VIADD R7, R0, 0x5 ;  /* 0x0000000500077836 */ /* 0x000fca0000000000 */
[----:B------:R-:W-:Y:S01]  /*3a10*/  BAR.SYNC.DEFER_BLOCKING 0x0 ;  /* 0x0000000000007b1d */ /* 0x000fe20000010000 */
[----:B------:R-:W-:Y:S01]  /*3a20*/  ISETP.GE.AND P0, PT, R2, UR6, PT ;  /* 0x0000000602007c0c */ /* 0x000fe2000bf06270 */
[----:B------:R-:W-:-:S03]  /*3a30*/  VIADD R11, R0, 0x6 ;  /* 0x00000006000b7836 */ /* 0x000fc60000000000 */
[----:B------:R-:W-:Y:S01]  /*3a40*/  ISETP.LT.AND P5, PT, R0, UR7, !P0 ;  /* 0x0000000700007c0c */ /* 0x000fe2000c7a1270 */
[----:B------:R-:W-:Y:S01]  /*3a50*/  ULDC UR6, c[0x0][0x248] ;  /* 0x0000920000067ab9 */ /* 0x000fe20000000800 */
[----:B-1----:R-:W-:Y:S01]  /*3a60*/  ULEA UR4, UR5, UR4, 0x18 ;  /* 0x0000000405047291 */ /* 0x002fe2000f8ec03f */
[C---:B0-----:R-:W-:Y:S01]  /*3a70*/  IMAD.SHL.U32 R3, R6.reuse, 0x10, RZ ;  /* 0x0000001006037824 */ /* 0x041fe200078e00ff */
[C---:B------:R-:W-:Y:S01]  /*3a80*/  LOP3.LUT R10, R6.reuse, 0x3f, RZ, 0xc0, !PT ;  /* 0x0000003f060a7812 */ /* 0x040fe200078ec0ff */
[C---:B------:R-:W-:Y:S02]  /*3a90*/  IMAD.SHL.U32 R4, R6.reuse, 0x20, RZ ;  /* 0x0000002006047824 */ /* 0x040fe400078e00ff */
[----:B------:R-:W-:Y:S01]  /*3aa0*/  IMAD.SHL.U32 R5, R6, 0x8, RZ ;  /* 0x0000000806057824 */ /* 0x000fe200078e00ff */
[----:B------:R-:W-:Y:S01]  /*3ab0*/  LOP3.LUT R3, R3, 0xf0, RZ, 0xc0, !PT ;  /* 0x000000f003037812 */ /* 0x000fe200078ec0ff */
[----:B------:R-:W-:Y:S01]  /*3ac0*/  VIADD R6, R0, 0x4 ;  /* 0x0000000400067836 */ /* 0x000fe20000000000 */
[----:B------:R-:W-:-:S02]  /*3ad0*/  LOP3.LUT R4, R4, 0x200, RZ, 0xc0, !PT ;  /* 0x0000020004047812 */ /* 0x000fc400078ec0ff */
[----:B------:R-:W-:Y:S02]  /*3ae0*/  LOP3.LUT R5, R5, 0x100, RZ, 0xc0, !PT ;  /* 0x0000010005057812 */ /* 0x000fe400078ec0ff */
[----:B------:R-:W-:Y:S01]  /*3af0*/  IADD3 R4, R4, UR4, R3 ;  /* 0x0000000404047c10 */ /* 0x000fe2000fffe003 */
[----:B------:R-:W-:Y:S01]  /*3b00*/  VIADD R3, R0, 0x1 ;  /* 0x0000000100037836 */ /* 0x000fe20000000000 */
[----:B------:R-:W-:Y:S01]  /*3b10*/  LEA R10, R10, UR4, 0x4 ;  /* 0x000000040a0a7c11 */ /* 0x000fe2000f8e20ff */
[----:B------:R-:W-:Y:S02]  /*3b20*/  ULDC UR4, c[0x0][0x244] ;  /* 0x0000910000047ab9 */ /* 0x000fe40000000800 */
[----:B------:R-:W-:Y:S01]  /*3b30*/  IMAD.IADD R9, R5, 0x1, R4 ;  /* 0x0000000105097824 */ /* 0x000fe200078e0204 */
[----:B------:R-:W-:Y:S01]  /*3b40*/  ISETP.LT.AND P4, PT, R3, UR7, !P0 ;  /* 0x0000000703007c0c */ /* 0x000fe2000c781270 */
[----:B------:R-:W-:Y:S01]  /*3b50*/  IMAD R2, R2, UR4, RZ ;  /* 0x0000000402027c24 */ /* 0x000fe2000f8e02ff */
[----:B------:R-:W-:Y:S01]  /*3b60*/  ULDC.64 UR4, c[0x0][0x220] ;  /* 0x0000880000047ab9 */ /* 0x000fe20000000a00 */
[C---:B------:R-:W-:Y:S01]  /*3b70*/  VIADD R4, R0.reuse, 0x2 ;  /* 0x0000000200047836 */ /* 0x040fe20000000000 */
[----:B------:R-:W-:Y:S01]  /*3b80*/  STSM.16.M88.4 [R9], R84 ;  /* 0x0000005409007844 */ /* 0x000fe20000000200 */
[----:B------:R-:W-:Y:S01]  /*3b90*/  IMAD R3, R0, UR6, RZ ;  /* 0x0000000600037c24 */ /* 0x000fe2000f8e02ff */
[----:B------:R-:W-:Y:S01]  /*3ba0*/  BAR.SYNC.DEFER_BLOCKING 0x0 ;  /* 0x0000000000007b1d */ /* 0x000fe20000010000 */
[----:B------:R-:W-:-:S02]  /*3bb0*/  LEA R20, P1, R2, UR4, 0x1 ;  /* 0x0000000402147c11 */ /* 0x000fc4000f8208ff */
[----:B------:R-:W-:Y:S01]  /*3bc0*/  VIADD R5, R3, UR6 ;  /* 0x0000000603057c36 */ /* 0x000fe20008000000 */
[----:B------:R-:W-:Y:S01]  /*3bd0*/  ISETP.LT.AND P3, PT, R4, UR7, !P0 ;  /* 0x0000000704007c0c */ /* 0x000fe2000c761270 */
[----:B------:R-:W-:Y:S01]  /*3be0*/  VIADD R4, R0, 0x3 ;  /* 0x0000000300047836 */ /* 0x000fe20000000000 */
[----:B------:R-:W-:Y:S01]  /*3bf0*/  LEA.HI.X.SX32 R22, R2, UR5, 0x1, P1 ;  /* 0x0000000502167c11 */ /* 0x000fe200088f0eff */
[----:B------:R-:W-:Y:S01]  /*3c00*/  VIADD R8, R5, UR6 ;  /* 0x0000000605087c36 */ /* 0x000fe20008000000 */
[-C--:B------:R-:W-:Y:S02]  /*3c10*/  LEA R2, P1, R3, R20.reuse, 0x1 ;  /* 0x0000001403027211 */ /* 0x080fe400078208ff */
[----:B------:R-:W-:Y:S02]  /*3c20*/  ISETP.LT.AND P2, PT, R4, UR7, !P0 ;  /* 0x0000000704007c0c */ /* 0x000fe4000c741270 */
[----:B------:R-:W-:Y:S02]  /*3c30*/  LEA R4, P6, R5, R20, 0x1 ;  /* 0x0000001405047211 */ /* 0x000fe400078c08ff */
[----:B------:R-:W-:-:S02]  /*3c40*/  LEA.HI.X.SX32 R3, R3, R22, 0x1, P1 ;  /* 0x0000001603037211 */ /* 0x000fc400008f0eff */
[----:B------:R-:W-:Y:S02]  /*3c50*/  ISETP.LT.AND P1, PT, R6, UR7, !P0 ;  /* 0x0000000706007c0c */ /* 0x000fe4000c721270 */
[----:B------:R-:W-:Y:S02]  /*3c60*/  LEA.HI.X.SX32 R5, R5, R22, 0x1, P6 ;  /* 0x0000001605057211 */ /* 0x000fe400030f0eff */
[----:B------:R-:W-:Y:S01]  /*3c70*/  LEA R6, P6, R8, R20, 0x1 ;  /* 0x0000001408067211 */ /* 0x000fe200078c08ff */
[----:B------:R-:W0:Y:S01]  /*3c80*/  LDS.128 R12, [R10] ;  /* 0x000000000a0c7984 */ /* 0x000e220000000c00 */
[----:B------:R-:W-:Y:S06]  /*3c90*/  BAR.SYNC.DEFER_BLOCKING 0x0 ;  /* 0x0000000000007b1d */ /* 0x000fec0000010000 */
[----:B------:R1:W-:Y:S02]  /*3ca0*/  STSM.16.M88.4 [R9], R92 ;  /* 0x0000005c09007844 */ /* 0x0003e40000000200 */
[----:B------:R-:W-:Y:S01]  /*3cb0*/  BAR.SYNC.DEFER_BLOCKING 0x0 ;  /* 0x0000000000007b1d */ /* 0x000fe20000010000 */
[----:B0-----:R-:W-:-:S05]  /*3cc0*/  PRMT R16, R12, 0x7632, R16 ;  /* 0x000076320c107816 */ /* 0x001fca0000000010 */
[----:B------:R0:W-:Y:S01]  /*3cd0*/  @P5 STG.E.U16 desc[UR8][R2.64], R12 ;  /* 0x0000000c02005986 */ /* 0x0001e2000c101508 */
[----:B------:R-:W-:Y:S02]  /*3ce0*/  ISETP.LT.AND P5, PT, R7, UR7, !P0 ;  /* 0x0000000707007c0c */ /* 0x000fe4000c7a1270 */
[C---:B------:R-:W-:Y:S01]  /*3cf0*/  LEA.HI.X.SX32 R7, R8.reuse, R22, 0x1, P6 ;  /* 0x0000001608077211 */ /* 0x040fe200030f0eff */
[----:B------:R-:W-:Y:S01]  /*3d00*/  VIADD R8, R8, UR6 ;  /* 0x0000000608087c36 */ /* 0x000fe20008000000 */
[----:B------:R2:W-:Y:S01]  /*3d10*/  @P4 STG.E.U16 desc[UR8][R4.64], R16 ;  /* 0x0000001004004986 */ /* 0x0005e2000c101508 */
[----:B------:R-:W-:Y:S02]  /*3d20*/  ISETP.LT.AND P4, PT, R11, UR7, !P0 ;  /* 0x000000070b007c0c */ /* 0x000fe4000c781270 */
[----:B-1----:R-:W-:Y:S01]  /*3d30*/  VIADD R9, R8, UR6 ;  /* 0x0000000608097c36 */ /* 0x002fe20008000000 */
[----:B------:R1:W3:Y:S01]  /*3d40*/  LDS.128 R16, [R10] ;  /* 0x000000000a107984 */ /* 0x0002e20000000c00 */
[----:B------:R-:W-:Y:S01]  /*3d50*/  PRMT R11, R13, 0x7632, R11 ;  /* 0x000076320d0b7816 */ /* 0x000fe2000000000b */
[----:B0-----:R-:W-:Y:S01]  /*3d60*/  VIADD R3, R0, 0x7 ;  /* 0x0000000700037836 */ /* 0x001fe20000000000 */
[----:B------:R-:W-:Y:S01]  /*3d70*/  LEA R2, P6, R8, R20, 0x1 ;  /* 0x0000001408027211 */ /* 0x000fe200078c08ff */
[----:B------:R0:W-:Y:S01]  /*3d80*/  @P3 STG.E.U16 desc[UR8][R6.64], R13 ;  /* 0x0000000d06003986 */ /* 0x0001e2000c101508 */
[----:B------:R-:W-:-:S02]  /*3d90*/  PRMT R12, R14, 0x7632, R12 ;  /* 0x000076320e0c7816 */ /* 0x000fc4000000000c */
[----:B------:R-:W-:Y:S01]  /*3da0*/  ISETP.LT.AND P3, PT, R3, UR7, !P0 ;  /* 0x0000000703007c0c */ /* 0x000fe2000c761270 */
[----:B--2---:R-:W-:Y:S01]  /*3db0*/  VIADD R4, R0, 0x8 ;  /* 0x0000000800047836 */ /* 0x004fe20000000000 */
[----:B------:R-:W-:Y:S01]  /*3dc0*/  LEA.HI.X.SX32 R3, R8, R22, 0x1, P6 ;  /* 0x0000001608037211 */ /* 0x000fe200030f0eff */
[C---:B------:R-:W-:Y:S01]  /*3dd0*/  VIADD R5, R9.reuse, UR6 ;  /* 0x0000000609057c36 */ /* 0x040fe20008000000 */
[C---:B------:R-:W-:Y:S01]  /*3de0*/  LEA R8, P6, R9.reuse, R20, 0x1 ;  /* 0x0000001409087211 */ /* 0x040fe200078c08ff */
[C---:B-1----:R-:W-:Y:S02]  /*3df0*/  VIADD R10, R0.reuse, 0xa ;  /* 0x0000000a000a7836 */ /* 0x042fe40000000000 */
[----:B------:R1:W-:Y:S01]  /*3e00*/  @P2 STG.E.U16 desc[UR8][R2.64], R11 ;  /* 0x0000000b02002986 */ /* 0x0003e2000c101508 */
[----:B------:R-:W-:Y:S01]  /*3e10*/  LEA.HI.X.SX32 R9, R9, R22, 0x1, P6 ;  /* 0x0000001609097211 */ /* 0x000fe200030f0eff */
[----:B0-----:R-:W-:Y:S01]  /*3e20*/  VIADD R6, R0, 0x9 ;  /* 0x0000000900067836 */ /* 0x001fe20000000000 */
[----:B------:R-:W-:Y:S01]  /*3e30*/  ISETP.LT.AND P2, PT, R4, UR7, !P0 ;  /* 0x0000000704007c0c */ /* 0x000fe2000c741270 */
[C---:B------:R-:W-:Y:S01]  /*3e40*/  VIADD R7, R5.reuse, UR6 ;  /* 0x0000000605077c36 */ /* 0x040fe20008000000 */
[----:B------:R-:W-:Y:S01]  /*3e50*/  LEA R4, P6, R5, R20, 0x1 ;  /* 0x0000001405047211 */ /* 0x000fe200078c08ff */
[----:B------:R0:W-:Y:S01]  /*3e60*/  @P1 STG.E.U16 desc[UR8][R8.64], R14 ;  /* 0x0000000e08001986 */ /* 0x0001e2000c101508 */
[----:B------:R-:W-:-:S02]  /*3e70*/  ISETP.LT.AND P1, PT, R6, UR7, !P0 ;  /* 0x0000000706007c0c */ /* 0x000fc4000c721270 */
[----:B------:R-:W-:Y:S02]  /*3e80*/  LEA.HI.X.SX32 R5, R5, R22, 0x1, P6 ;  /* 0x0000001605057211 */ /* 0x000fe400030f0eff */
[C---:B------:R-:W-:Y:S01]  /*3e90*/  LEA R6, P6, R7.reuse, R20, 0x1 ;  /* 0x0000001407067211 */ /* 0x040fe200078c08ff */
[----:B-1----:R-:W-:Y:S01]  /*3ea0*/  VIADD R3, R7, UR6 ;  /* 0x0000000607037c36 */ /* 0x002fe20008000000 */
[----:B------:R-:W-:Y:S01]  /*3eb0*/  PRMT R11, R15, 0x7632, R11 ;  /* 0x000076320f0b7816 */ /* 0x000fe2000000000b */
[----:B------:R1:W-:Y:S01]  /*3ec0*/  @P5 STG.E.U16 desc[UR8][R4.64], R12 ;  /* 0x0000000c04005986 */ /* 0x0003e2000c101508 */
[----:B------:R-:W-:Y:S02]  /*3ed0*/  LEA.HI.X.SX32 R7, R7, R22, 0x1, P6 ;  /* 0x0000001607077211 */ /* 0x000fe400030f0eff */
[C---:B------:R-:W-:Y:S01]  /*3ee0*/  LEA R2, P6, R3.reuse, R20, 0x1 ;  /* 0x0000001403027211 */ /* 0x040fe200078c08ff */
[C---:B0-----:R-:W-:Y:S01]  /*3ef0*/  VIADD R9, R3.reuse, UR6 ;  /* 0x0000000603097c36 */ /* 0x041fe20008000000 */
[----:B------:R-:W-:Y:S01]  /*3f00*/  ISETP.LT.AND P5, PT, R10, UR7, !P0 ;  /* 0x000000070a007c0c */ /* 0x000fe2000c7a1270 */
[C---:B------:R-:W-:Y:S01]  /*3f10*/  VIADD R8, R0.reuse, 0xb ;  /* 0x0000000b00087836 */ /* 0x040fe20000000000 */
[----:B------:R-:W-:Y:S01]  /*3f20*/  LEA.HI.X.SX32 R3, R3, R22, 0x1, P6 ;  /* 0x0000001603037211 */ /* 0x000fe200030f0eff */
[----:B------:R-:W-:Y:S01]  /*3f30*/  VIADD R10, R0, 0xc ;  /* 0x0000000c000a7836 */ /* 0x000fe20000000000 */
[----:B------:R0:W-:Y:S02]  /*3f40*/  @P4 STG.E.U16 desc[UR8][R6.64], R15 ;  /* 0x0000000f06004986 */ /* 0x0001e4000c101508 */
[----:B------:R-:W-:Y:S01]  /*3f50*/  ISETP.LT.AND P4, PT, R8, UR7, !P0 ;  /* 0x0000000708007c0c */ /* 0x000fe2000c781270 */
[C---:B-1----:R-:W-:Y:S01]  /*3f60*/  VIADD R5, R9.reuse, UR6 ;  /* 0x0000000609057c36 */ /* 0x042fe20008000000 */
[----:B------:R-:W-:Y:S01]  /*3f70*/  LEA R8, P6, R9, R20, 0x1 ;  /* 0x0000001409087211 */ /* 0x000fe200078c08ff */
[----:B------:R1:W-:Y:S01]  /*3f80*/  @P3 STG.E.U16 desc[UR8][R2.64], R11 ;  /* 0x0000000b02003986 */ /* 0x0003e2000c101508 */
[----:B------:R-:W-:-:S02]  /*3f90*/  ISETP.LT.AND P3, PT, R10, UR7, !P0 ;  /* 0x000000070a007c0c */ /* 0x000fc4000c761270 */
[----:B------:R-:W-:Y:S02]  /*3fa0*/  LEA.HI.X.SX32 R9, R9, R22, 0x1, P6 ;  /* 0x0000001609097211 */ /* 0x000fe400030f0eff */
[C---:B------:R-:W-:Y:S01]  /*3fb0*/  LEA R4, P6, R5.reuse, R20, 0x1 ;  /* 0x0000001405047211 */ /* 0x040fe200078c08ff */
[C---:B0-----:R-:W-:Y:S02]  /*3fc0*/  VIADD R7, R5.reuse, UR6 ;  /* 0x0000000605077c36 */ /* 0x041fe40008000000 */
[----:B---3--:R0:W-:Y:S01]  /*3fd0*/  @P2 STG.E.U16 desc[UR8][R8.64], R16 ;  /* 0x0000001008002986 */ /* 0x0081e2000c101508 */
[----:B------:R-:W-:Y:S01]  /*3fe0*/  LEA.HI.X.SX32 R5, R5, R22, 0x1, P6 ;  /* 0x0000001605057211 */ /* 0x000fe200030f0eff */
[----:B------:R-:W-:Y:S02]  /*3ff0*/  VIADD R6, R0, 0xd ;  /* 0x0000000d00067836 */ /* 0x000fe40000000000 */
[C---:B------:R-:W-:Y:S01]  /*4000*/  VIADD R10, R7.reuse, UR6 ;  /* 0x00000006070a7c36 */ /* 0x040fe20008000000 */
[----:B-1----:R-:W-:Y:S01]  /*4010*/  PRMT R3, R16, 0x7632, R3 ;  /* 0x0000763210037816 */ /* 0x002fe20000000003 */
[----:B------:R-:W-:Y:S01]  /*4020*/  VIADD R15, R0, 0xe ;  /* 0x0000000e000f7836 */ /* 0x000fe20000000000 */
[----:B------:R-:W-:Y:S01]  /*4030*/  ISETP.LT.AND P2, PT, R6, UR7, !P0 ;  /* 0x0000000706007c0c */ /* 0x000fe2000c741270 */
[C---:B------:R-:W-:Y:S01]  /*4040*/  VIADD R11, R10.reuse, UR6 ;  /* 0x000000060a0b7c36 */ /* 0x040fe20008000000 */
[-C--:B------:R-:W-:Y:S01]  /*4050*/  LEA R6, P6, R7, R20.reuse, 0x1 ;  /* 0x0000001407067211 */ /* 0x080fe200078c08ff */
[----:B------:R1:W-:Y:S01]  /*4060*/  @P1 STG.E.U16 desc[UR8][R4.64], R3 ;  /* 0x0000000304001986 */ /* 0x0003e2000c101508 */
[----:B------:R-:W-:Y:S01]  /*4070*/  LEA R2, P1, R10, R20, 0x1 ;  /* 0x000000140a027211 */ /* 0x000fe200078208ff */
[----:B------:R-:W-:Y:S01]  /*4080*/  VIADD R12, R11, UR6 ;  /* 0x000000060b0c7c36 */ /* 0x000fe20008000000 */
[----:B------:R-:W-:Y:S01]  /*4090*/  LEA.HI.X.SX32 R7, R7, R22, 0x1, P6 ;  /* 0x0000001607077211 */ /* 0x000fe200030f0eff */
[----:B------:R-:W-:Y:S01]  /*40a0*/  VIADD R0, R0, 0xf ;  /* 0x0000000f00007836 */ /* 0x000fe20000000000 */
[----:B0-----:R-:W-:Y:S01]  /*40b0*/  LEA R8, P6, R11, R20, 0x1 ;  /* 0x000000140b087211 */ /* 0x001fe200078c08ff */
[----:B------:R-:W-:-:S02]  /*40c0*/  VIADD R13, R12, UR6 ;  /* 0x000000060c0d7c36 */ /* 0x000fc40008000000 */
[----:B------:R0:W-:Y:S01]  /*40d0*/  @P5 STG.E.U16 desc[UR8][R6.64], R17 ;  /* 0x0000001106005986 */ /* 0x0001e2000c101508 */
[-C--:B------:R-:W-:Y:S01]  /*40e0*/  LEA.HI.X.SX32 R9, R11, R22.reuse, 0x1, P6 ;  /* 0x000000160b097211 */ /* 0x080fe200030f0eff */
[C---:B------:R-:W-:Y:S01]  /*40f0*/  VIADD R14, R13.reuse, UR6 ;  /* 0x000000060d0e7c36 */ /* 0x040fe20008000000 */
[----:B-1----:R-:W-:Y:S02]  /*4100*/  LEA.HI.X.SX32 R3, R10, R22, 0x1, P1 ;  /* 0x000000160a037211 */ /* 0x002fe400008f0eff */
[CC--:B------:R-:W-:Y:S02]  /*4110*/  LEA R4, P1, R13.reuse, R20.reuse, 0x1 ;  /* 0x000000140d047211 */ /* 0x0c0fe400078208ff */
[----:B------:R-:W-:Y:S02]  /*4120*/  LEA R10, P6, R12, R20, 0x1 ;  /* 0x000000140c0a7211 */ /* 0x000fe400078c08ff */
[----:B------:R-:W-:Y:S02]  /*4130*/  LEA.HI.X.SX32 R5, R13, R22, 0x1, P1 ;  /* 0x000000160d057211 */ /* 0x000fe400008f0eff */
[----:B------:R-:W-:-:S02]  /*4140*/  ISETP.LT.AND P1, PT, R15, UR7, !P0 ;  /* 0x000000070f007c0c */ /* 0x000fc4000c721270 */
[----:B------:R-:W-:Y:S02]  /*4150*/  ISETP.LT.AND P0, PT, R0, UR7, !P0 ;  /* 0x0000000700007c0c */ /* 0x000fe4000c701270 */
[----:B------:R-:W-:Y:S02]  /*4160*/  PRMT R0, R17, 0x7632, R0 ;  /* 0x0000763211007816 */ /* 0x000fe40000000000 */
[----:B------:R-:W-:Y:S02]  /*4170*/  LEA.HI.X.SX32 R11, R12, R22, 0x1, P6 ;  /* 0x000000160c0b7211 */ /* 0x000fe400030f0eff */
[----:B0-----:R-:W-:Y:S01]  /*4180*/  PRMT R7, R18, 0x7632, R7 ;  /* 0x0000763212077816 */ /* 0x001fe20000000007 */
[----:B------:R0:W-:Y:S01]  /*4190*/  @P4 STG.E.U16 desc[UR8][R2.64], R0 ;  /* 0x0000000002004986 */ /* 0x0001e2000c101508 */
[----:B------:R-:W-:-:S03]  /*41a0*/  LEA R12, P6, R14, R20, 0x1 ;  /* 0x000000140e0c7211 */ /* 0x000fc600078c08ff */
[----:B------:R0:W-:Y:S01]  /*41b0*/  @P3 STG.E.U16 desc[UR8][R8.64], R18 ;  /* 0x0000001208003986 */ /* 0x0001e2000c101508 */
[----:B------:R-:W-:-:S03]  /*41c0*/  LEA.HI.X.SX32 R13, R14, R22, 0x1, P6 ;  /* 0x000000160e0d7211 */ /* 0x000fc600030f0eff */
[----:B------:R0:W-:Y:S04]  /*41d0*/  @P2 STG.E.U16 desc[UR8][R10.64], R7 ;  /* 0x000000070a002986 */ /* 0x0001e8000c101508 */
[----:B------:R0:W-:Y:S01]  /*41e0*/  @P1 STG.E.U16 desc[UR8][R4.64], R19 ;  /* 0x0000001304001986 */ /* 0x0001e2000c101508 */
[----:B------:R-:W-:Y:S05]  /*41f0*/  @!P0 EXIT ;  /* 0x000000000000894d */ /* 0x000fea0003800000 */
[----:B------:R-:W-:-:S05]  /*4200*/  PRMT R6, R19, 0x7632, R6 ;  /* 0x0000763213067816 */ /* 0x000fca0000000006 */
[----:B------:R-:W-:Y:S01]  /*4210*/  STG.E.U16 desc[UR8][R12.64], R6 ;  /* 0x000000060c007986 */ /* 0x000fe2000c101508 */
[----:B------:R-:W-:Y:S05]  /*4220*/  EXIT ;  /* 0x000000000000794d */ /* 0x000fea0003800000 */
.L_x_2:
[----:B------:R-:W-:-:S00]  /*4230*/  BRA `(.L_x_2) ;  /* 0xfffffffc00fc7947 */ /* 0x000fc0000383ffff */
[----:B------:R-:W-:-:S00]  /*4240*/  NOP ;  /* 0x0000000000007918 */ /* 0x000fc00000000000 */
        /* <DEDUP_REMOVED lines=11> */
.L_x_3:


//--------------------- .nv.shared.matmul_kernel  --------------------------
	.section	.nv.shared.matmul_kernel,"aw",@nobits
	.sectionflags	@""
	.align	16
	.zero		1024


//--------------------- .nv.shared.reserved.0     --------------------------
	.section	.nv.shared.reserved.0,"aw",@nobits
	.weak		__nv_reservedSMEM_offset_0_alias
	.size		__nv_reservedSMEM_offset_0_alias, 0, 0
	.other		__nv_reservedSMEM_offset_0_alias,@"STO_CUDA_RESERVED_SHARED STV_DEFAULT"
__nv_reservedSMEM_offset_0_alias:
	.zero		0


//--------------------- .nv.constant0.matmul_kernel --------------------------
	.section	.nv.constant0.matmul_kernel,"a",@progbits
	.sectionflags	@""
	.align	4
.nv.constant0.matmul_kernel:
	.zero		608


//--------------------- SYMBOLS --------------------------

	.type		.nv.reservedSmem.offset0,@object
	.size		.nv.reservedSmem.offset0,0x4
